//
// Generated by NVIDIA NVVM Compiler
//
// Compiler Build ID: CL-36424714
// Cuda compilation tools, release 13.0, V13.0.88
// Based on NVVM 20.0.0
//

.version 9.0
.target sm_100
.address_size 64

	// .globl	_Z3addPiS_S_i

.visible .entry _Z3addPiS_S_i(
	.param .u64 .ptr .align 1 _Z3addPiS_S_i_param_0,
	.param .u64 .ptr .align 1 _Z3addPiS_S_i_param_1,
	.param .u64 .ptr .align 1 _Z3addPiS_S_i_param_2,
	.param .u32 _Z3addPiS_S_i_param_3
)
{
	.reg .pred 	%p<2>;
	.reg .b32 	%r<9>;
	.reg .b64 	%rd<11>;

	ld.param.u64 	%rd1, [_Z3addPiS_S_i_param_0];
	ld.param.u64 	%rd2, [_Z3addPiS_S_i_param_1];
	ld.param.u64 	%rd3, [_Z3addPiS_S_i_param_2];
	ld.param.u32 	%r2, [_Z3addPiS_S_i_param_3];
	mov.u32 	%r3, %tid.x;
	mov.u32 	%r4, %ctaid.x;
	mov.u32 	%r5, %ntid.x;
	mad.lo.s32 	%r1, %r4, %r5, %r3;
	setp.ge.s32 	%p1, %r1, %r2;
	@%p1 bra 	$L__BB0_2;
	cvta.to.global.u64 	%rd4, %rd1;
	cvta.to.global.u64 	%rd5, %rd2;
	cvta.to.global.u64 	%rd6, %rd3;
	mul.wide.s32 	%rd7, %r1, 4;
	add.s64 	%rd8, %rd4, %rd7;
	ld.global.u32 	%r6, [%rd8];
	add.s64 	%rd9, %rd5, %rd7;
	ld.global.u32 	%r7, [%rd9];
	add.s32 	%r8, %r7, %r6;
	add.s64 	%rd10, %rd6, %rd7;
	st.global.u32 	[%rd10], %r8;
$L__BB0_2:
	ret;

}
	// .globl	_Z10gpu_l_reluPdiii
.visible .entry _Z10gpu_l_reluPdiii(
	.param .u64 .ptr .align 1 _Z10gpu_l_reluPdiii_param_0,
	.param .u32 _Z10gpu_l_reluPdiii_param_1,
	.param .u32 _Z10gpu_l_reluPdiii_param_2,
	.param .u32 _Z10gpu_l_reluPdiii_param_3
)
{
	.reg .pred 	%p<5>;
	.reg .b32 	%r<16>;
	.reg .b64 	%rd<5>;
	.reg .b64 	%fd<3>;

	ld.param.u64 	%rd2, [_Z10gpu_l_reluPdiii_param_0];
	ld.param.u32 	%r5, [_Z10gpu_l_reluPdiii_param_1];
	ld.param.u32 	%r4, [_Z10gpu_l_reluPdiii_param_2];
	mov.u32 	%r6, %ctaid.y;
	mov.u32 	%r7, %ntid.y;
	mov.u32 	%r8, %tid.y;
	mad.lo.s32 	%r9, %r6, %r7, %r8;
	mov.u32 	%r10, %ctaid.x;
	mov.u32 	%r11, %ntid.x;
	mov.u32 	%r12, %tid.x;
	mad.lo.s32 	%r2, %r10, %r11, %r12;
	setp.ge.s32 	%p1, %r2, %r4;
	setp.ge.s32 	%p2, %r9, %r5;
	or.pred  	%p3, %p1, %p2;
	@%p3 bra 	$L__BB1_3;
	cvta.to.global.u64 	%rd3, %rd2;
	mov.u32 	%r13, %ctaid.z;
	mad.lo.s32 	%r14, %r5, %r13, %r9;
	mad.lo.s32 	%r15, %r14, %r4, %r2;
	mul.wide.s32 	%rd4, %r15, 8;
	add.s64 	%rd1, %rd3, %rd4;
	ld.global.f64 	%fd1, [%rd1];
	setp.geu.f64 	%p4, %fd1, 0d0000000000000000;
	@%p4 bra 	$L__BB1_3;
	mul.f64 	%fd2, %fd1, 0d3FB999999999999A;
	st.global.f64 	[%rd1], %fd2;
$L__BB1_3:
	ret;

}
	// .globl	_Z6b_normPdS_S_S_dii
.visible .entry _Z6b_normPdS_S_S_dii(
	.param .u64 .ptr .align 1 _Z6b_normPdS_S_S_dii_param_0,
	.param .u64 .ptr .align 1 _Z6b_normPdS_S_S_dii_param_1,
	.param .u64 .ptr .align 1 _Z6b_normPdS_S_S_dii_param_2,
	.param .u64 .ptr .align 1 _Z6b_normPdS_S_S_dii_param_3,
	.param .f64 _Z6b_normPdS_S_S_dii_param_4,
	.param .u32 _Z6b_normPdS_S_S_dii_param_5,
	.param .u32 _Z6b_normPdS_S_S_dii_param_6
)
{
	.reg .pred 	%p<2>;
	.reg .b32 	%r<9>;
	.reg .b64 	%rd<15>;
	.reg .b64 	%fd<11>;

	ld.param.u64 	%rd1, [_Z6b_normPdS_S_S_dii_param_0];
	ld.param.u64 	%rd2, [_Z6b_normPdS_S_S_dii_param_1];
	ld.param.u64 	%rd3, [_Z6b_normPdS_S_S_dii_param_2];
	ld.param.u64 	%rd4, [_Z6b_normPdS_S_S_dii_param_3];
	ld.param.f64 	%fd1, [_Z6b_normPdS_S_S_dii_param_4];
	ld.param.u32 	%r3, [_Z6b_normPdS_S_S_dii_param_5];
	ld.param.u32 	%r2, [_Z6b_normPdS_S_S_dii_param_6];
	mov.u32 	%r4, %tid.x;
	mov.u32 	%r5, %ctaid.x;
	mov.u32 	%r6, %ntid.x;
	mad.lo.s32 	%r1, %r5, %r6, %r4;
	mul.lo.s32 	%r7, %r2, %r3;
	setp.ge.s32 	%p1, %r1, %r7;
	@%p1 bra 	$L__BB2_2;
	cvta.to.global.u64 	%rd5, %rd4;
	cvta.to.global.u64 	%rd6, %rd1;
	cvta.to.global.u64 	%rd7, %rd2;
	cvta.to.global.u64 	%rd8, %rd3;
	rem.s32 	%r8, %r1, %r2;
	mul.wide.s32 	%rd9, %r8, 8;
	add.s64 	%rd10, %rd5, %rd9;
	ld.global.f64 	%fd2, [%rd10];
	add.f64 	%fd3, %fd1, %fd2;
	sqrt.rn.f64 	%fd4, %fd3;
	mul.wide.s32 	%rd11, %r1, 8;
	add.s64 	%rd12, %rd6, %rd11;
	ld.global.f64 	%fd5, [%rd12];
	add.s64 	%rd13, %rd7, %rd9;
	ld.global.f64 	%fd6, [%rd13];
	sub.f64 	%fd7, %fd5, %fd6;
	add.s64 	%rd14, %rd8, %rd9;
	ld.global.f64 	%fd8, [%rd14];
	mul.f64 	%fd9, %fd7, %fd8;
	div.rn.f64 	%fd10, %fd9, %fd4;
	st.global.f64 	[%rd12], %fd10;
$L__BB2_2:
	ret;

}
	// .globl	_Z12gpu_add_biasPdS_iii
.visible .entry _Z12gpu_add_biasPdS_iii(
	.param .u64 .ptr .align 1 _Z12gpu_add_biasPdS_iii_param_0,
	.param .u64 .ptr .align 1 _Z12gpu_add_biasPdS_iii_param_1,
	.param .u32 _Z12gpu_add_biasPdS_iii_param_2,
	.param .u32 _Z12gpu_add_biasPdS_iii_param_3,
	.param .u32 _Z12gpu_add_biasPdS_iii_param_4
)
{
	.reg .pred 	%p<4>;
	.reg .b32 	%r<16>;
	.reg .b64 	%rd<9>;
	.reg .b64 	%fd<4>;

	ld.param.u64 	%rd1, [_Z12gpu_add_biasPdS_iii_param_0];
	ld.param.u64 	%rd2, [_Z12gpu_add_biasPdS_iii_param_1];
	ld.param.u32 	%r5, [_Z12gpu_add_biasPdS_iii_param_2];
	ld.param.u32 	%r4, [_Z12gpu_add_biasPdS_iii_param_3];
	mov.u32 	%r6, %ctaid.y;
	mov.u32 	%r7, %ntid.y;
	mov.u32 	%r8, %tid.y;
	mad.lo.s32 	%r9, %r6, %r7, %r8;
	mov.u32 	%r10, %ctaid.x;
	mov.u32 	%r11, %ntid.x;
	mov.u32 	%r12, %tid.x;
	mad.lo.s32 	%r2, %r10, %r11, %r12;
	setp.ge.s32 	%p1, %r2, %r4;
	setp.ge.s32 	%p2, %r9, %r5;
	or.pred  	%p3, %p1, %p2;
	@%p3 bra 	$L__BB3_2;
	mov.u32 	%r13, %ctaid.z;
	cvta.to.global.u64 	%rd3, %rd2;
	cvta.to.global.u64 	%rd4, %rd1;
	mul.wide.u32 	%rd5, %r13, 8;
	add.s64 	%rd6, %rd3, %rd5;
	ld.global.f64 	%fd1, [%rd6];
	mad.lo.s32 	%r14, %r5, %r13, %r9;
	mad.lo.s32 	%r15, %r14, %r4, %r2;
	mul.wide.s32 	%rd7, %r15, 8;
	add.s64 	%rd8, %rd4, %rd7;
	ld.global.f64 	%fd2, [%rd8];
	add.f64 	%fd3, %fd1, %fd2;
	st.global.f64 	[%rd8], %fd3;
$L__BB3_2:
	ret;

}
	// .globl	_Z13gpu_multABtoCPdS_S_iii
.visible .entry _Z13gpu_multABtoCPdS_S_iii(
	.param .u64 .ptr .align 1 _Z13gpu_multABtoCPdS_S_iii_param_0,
	.param .u64 .ptr .align 1 _Z13gpu_multABtoCPdS_S_iii_param_1,
	.param .u64 .ptr .align 1 _Z13gpu_multABtoCPdS_S_iii_param_2,
	.param .u32 _Z13gpu_multABtoCPdS_S_iii_param_3,
	.param .u32 _Z13gpu_multABtoCPdS_S_iii_param_4,
	.param .u32 _Z13gpu_multABtoCPdS_S_iii_param_5
)
{
	.reg .pred 	%p<13>;
	.reg .b32 	%r<43>;
	.reg .b64 	%rd<53>;
	.reg .b64 	%fd<68>;

	ld.param.u64 	%rd7, [_Z13gpu_multABtoCPdS_S_iii_param_0];
	ld.param.u64 	%rd8, [_Z13gpu_multABtoCPdS_S_iii_param_1];
	ld.param.u64 	%rd6, [_Z13gpu_multABtoCPdS_S_iii_param_2];
	ld.param.u32 	%r20, [_Z13gpu_multABtoCPdS_S_iii_param_3];
	ld.param.u32 	%r18, [_Z13gpu_multABtoCPdS_S_iii_param_4];
	ld.param.u32 	%r19, [_Z13gpu_multABtoCPdS_S_iii_param_5];
	cvta.to.global.u64 	%rd1, %rd8;
	cvta.to.global.u64 	%rd2, %rd7;
	mov.u32 	%r22, %ctaid.y;
	mov.u32 	%r23, %ntid.y;
	mov.u32 	%r24, %tid.y;
	mad.lo.s32 	%r25, %r22, %r23, %r24;
	mov.u32 	%r26, %ctaid.x;
	mov.u32 	%r27, %ntid.x;
	mov.u32 	%r28, %tid.x;
	mad.lo.s32 	%r2, %r26, %r27, %r28;
	setp.ge.s32 	%p1, %r2, %r19;
	setp.ge.s32 	%p2, %r25, %r20;
	or.pred  	%p3, %p1, %p2;
	@%p3 bra 	$L__BB4_14;
	setp.lt.s32 	%p4, %r18, 1;
	mov.f64 	%fd67, 0d0000000000000000;
	@%p4 bra 	$L__BB4_13;
	mul.lo.s32 	%r3, %r18, %r25;
	and.b32  	%r4, %r18, 7;
	setp.lt.u32 	%p5, %r18, 8;
	mov.f64 	%fd67, 0d0000000000000000;
	mov.b32 	%r41, 0;
	@%p5 bra 	$L__BB4_5;
	and.b32  	%r41, %r18, 2147483640;
	neg.s32 	%r39, %r41;
	shl.b32 	%r7, %r19, 3;
	mul.wide.u32 	%rd9, %r3, 8;
	add.s64 	%rd10, %rd9, %rd2;
	add.s64 	%rd52, %rd10, 32;
	mov.f64 	%fd67, 0d0000000000000000;
	mul.wide.s32 	%rd13, %r19, 8;
	mov.u32 	%r38, %r2;
$L__BB4_4:
	.pragma "nounroll";
	ld.global.f64 	%fd17, [%rd52+-32];
	mul.wide.s32 	%rd11, %r38, 8;
	add.s64 	%rd12, %rd1, %rd11;
	ld.global.f64 	%fd18, [%rd12];
	fma.rn.f64 	%fd19, %fd17, %fd18, %fd67;
	ld.global.f64 	%fd20, [%rd52+-24];
	add.s64 	%rd14, %rd12, %rd13;
	ld.global.f64 	%fd21, [%rd14];
	fma.rn.f64 	%fd22, %fd20, %fd21, %fd19;
	ld.global.f64 	%fd23, [%rd52+-16];
	add.s64 	%rd15, %rd14, %rd13;
	ld.global.f64 	%fd24, [%rd15];
	fma.rn.f64 	%fd25, %fd23, %fd24, %fd22;
	ld.global.f64 	%fd26, [%rd52+-8];
	add.s64 	%rd16, %rd15, %rd13;
	ld.global.f64 	%fd27, [%rd16];
	fma.rn.f64 	%fd28, %fd26, %fd27, %fd25;
	ld.global.f64 	%fd29, [%rd52];
	add.s64 	%rd17, %rd16, %rd13;
	ld.global.f64 	%fd30, [%rd17];
	fma.rn.f64 	%fd31, %fd29, %fd30, %fd28;
	ld.global.f64 	%fd32, [%rd52+8];
	add.s64 	%rd18, %rd17, %rd13;
	ld.global.f64 	%fd33, [%rd18];
	fma.rn.f64 	%fd34, %fd32, %fd33, %fd31;
	ld.global.f64 	%fd35, [%rd52+16];
	add.s64 	%rd19, %rd18, %rd13;
	ld.global.f64 	%fd36, [%rd19];
	fma.rn.f64 	%fd37, %fd35, %fd36, %fd34;
	ld.global.f64 	%fd38, [%rd52+24];
	add.s64 	%rd20, %rd19, %rd13;
	ld.global.f64 	%fd39, [%rd20];
	fma.rn.f64 	%fd67, %fd38, %fd39, %fd37;
	add.s32 	%r39, %r39, 8;
	add.s32 	%r38, %r38, %r7;
	add.s64 	%rd52, %rd52, 64;
	setp.ne.s32 	%p6, %r39, 0;
	@%p6 bra 	$L__BB4_4;
$L__BB4_5:
	setp.eq.s32 	%p7, %r4, 0;
	@%p7 bra 	$L__BB4_13;
	and.b32  	%r13, %r18, 3;
	setp.lt.u32 	%p8, %r4, 4;
	@%p8 bra 	$L__BB4_8;
	add.s32 	%r30, %r41, %r3;
	mul.wide.u32 	%rd21, %r30, 8;
	add.s64 	%rd22, %rd2, %rd21;
	ld.global.f64 	%fd41, [%rd22];
	mad.lo.s32 	%r31, %r41, %r19, %r2;
	mul.wide.s32 	%rd23, %r31, 8;
	add.s64 	%rd24, %rd1, %rd23;
	ld.global.f64 	%fd42, [%rd24];
	fma.rn.f64 	%fd43, %fd41, %fd42, %fd67;
	cvt.u64.u32 	%rd25, %r3;
	cvt.u64.u32 	%rd26, %r41;
	add.s64 	%rd27, %rd26, %rd25;
	shl.b64 	%rd28, %rd27, 3;
	add.s64 	%rd29, %rd2, %rd28;
	ld.global.f64 	%fd44, [%rd29+8];
	mul.wide.s32 	%rd30, %r19, 8;
	add.s64 	%rd31, %rd24, %rd30;
	ld.global.f64 	%fd45, [%rd31];
	fma.rn.f64 	%fd46, %fd44, %fd45, %fd43;
	ld.global.f64 	%fd47, [%rd29+16];
	add.s64 	%rd32, %rd31, %rd30;
	ld.global.f64 	%fd48, [%rd32];
	fma.rn.f64 	%fd49, %fd47, %fd48, %fd46;
	ld.global.f64 	%fd50, [%rd29+24];
	add.s64 	%rd33, %rd32, %rd30;
	ld.global.f64 	%fd51, [%rd33];
	fma.rn.f64 	%fd67, %fd50, %fd51, %fd49;
	add.s32 	%r41, %r41, 4;
$L__BB4_8:
	setp.eq.s32 	%p9, %r13, 0;
	@%p9 bra 	$L__BB4_13;
	setp.eq.s32 	%p10, %r13, 1;
	@%p10 bra 	$L__BB4_11;
	add.s32 	%r32, %r41, %r3;
	mul.wide.u32 	%rd34, %r32, 8;
	add.s64 	%rd35, %rd2, %rd34;
	ld.global.f64 	%fd53, [%rd35];
	mad.lo.s32 	%r33, %r41, %r19, %r2;
	mul.wide.s32 	%rd36, %r33, 8;
	add.s64 	%rd37, %rd1, %rd36;
	ld.global.f64 	%fd54, [%rd37];
	fma.rn.f64 	%fd55, %fd53, %fd54, %fd67;
	cvt.u64.u32 	%rd38, %r3;
	cvt.u64.u32 	%rd39, %r41;
	add.s64 	%rd40, %rd39, %rd38;
	shl.b64 	%rd41, %rd40, 3;
	add.s64 	%rd42, %rd2, %rd41;
	ld.global.f64 	%fd56, [%rd42+8];
	mul.wide.s32 	%rd43, %r19, 8;
	add.s64 	%rd44, %rd37, %rd43;
	ld.global.f64 	%fd57, [%rd44];
	fma.rn.f64 	%fd67, %fd56, %fd57, %fd55;
	add.s32 	%r41, %r41, 2;
$L__BB4_11:
	and.b32  	%r34, %r18, 1;
	setp.eq.b32 	%p11, %r34, 1;
	not.pred 	%p12, %p11;
	@%p12 bra 	$L__BB4_13;
	add.s32 	%r35, %r41, %r3;
	mul.wide.u32 	%rd45, %r35, 8;
	add.s64 	%rd46, %rd2, %rd45;
	ld.global.f64 	%fd58, [%rd46];
	mad.lo.s32 	%r36, %r41, %r19, %r2;
	mul.wide.s32 	%rd47, %r36, 8;
	add.s64 	%rd48, %rd1, %rd47;
	ld.global.f64 	%fd59, [%rd48];
	fma.rn.f64 	%fd67, %fd58, %fd59, %fd67;
$L__BB4_13:
	mad.lo.s32 	%r37, %r19, %r25, %r2;
	cvta.to.global.u64 	%rd49, %rd6;
	mul.wide.s32 	%rd50, %r37, 8;
	add.s64 	%rd51, %rd49, %rd50;
	st.global.f64 	[%rd51], %fd67;
$L__BB4_14:
	ret;

}


// ===== COMPILED SASS (sm_100) =====

	.target	sm_100

	.elftype	@"ET_EXEC"


//--------------------- .note.nv.tkinfo           --------------------------
	.section	.note.nv.tkinfo,"",@"SHT_NOTE"
	.sectionflags	@"SHF_NOTE_NV_TKINFO"
	.tkinfo
        /*0018*/ 	.word	0x00000002
        /*0030*/ 	.string	""
        /*0030*/ 	.string	"ptxas"
        /*0030*/ 	.string	"Cuda compilation tools, release 13.0, V13.0.88"
        /*0030*/ 	.string	"Build cuda_13.0.r13.0/compiler.36424714_0"
        /*0030*/ 	.string	"-arch sm_100 -m 64 "



//--------------------- .note.nv.cuinfo           --------------------------
	.section	.note.nv.cuinfo,"",@"SHT_NOTE"
	.sectionflags	@"SHF_NOTE_NV_CUINFO"
        /*0018*/ 	.short	0x0002
        /*001a*/ 	.short	0x0064
        /*001c*/ 	.short	0x0082
	.zero		2


//--------------------- .nv.info                  --------------------------
	.section	.nv.info,"",@"SHT_CUDA_INFO"
	.align	4


	//----- nvinfo : EIATTR_REGCOUNT
	.align		4
        /*0000*/ 	.byte	0x04, 0x2f
        /*0002*/ 	.short	(.L_1 - .L_0)
	.align		4
.L_0:
        /*0004*/ 	.word	index@(_Z3addPiS_S_i)
        /*0008*/ 	.word	0x0000000c


	//----- nvinfo : EIATTR_FRAME_SIZE
	.align		4
.L_1:
        /*000c*/ 	.byte	0x04, 0x11
        /*000e*/ 	.short	(.L_3 - .L_2)
	.align		4
.L_2:
        /*0010*/ 	.word	index@(_Z3addPiS_S_i)
        /*0014*/ 	.word	0x00000000


	//----- nvinfo : EIATTR_REGCOUNT
	.align		4
.L_3:
        /*0018*/ 	.byte	0x04, 0x2f
        /*001a*/ 	.short	(.L_5 - .L_4)
	.align		4
.L_4:
        /*001c*/ 	.word	index@(_Z10gpu_l_reluPdiii)
        /*0020*/ 	.word	0x00000008


	//----- nvinfo : EIATTR_FRAME_SIZE
	.align		4
.L_5:
        /*0024*/ 	.byte	0x04, 0x11
        /*0026*/ 	.short	(.L_7 - .L_6)
	.align		4
.L_6:
        /*0028*/ 	.word	index@(_Z10gpu_l_reluPdiii)
        /*002c*/ 	.word	0x00000000


	//----- nvinfo : EIATTR_REGCOUNT
	.align		4
.L_7:
        /*0030*/ 	.byte	0x04, 0x2f
        /*0032*/ 	.short	(.L_9 - .L_8)
	.align		4
.L_8:
        /*0034*/ 	.word	index@(_Z6b_normPdS_S_S_dii)
        /*0038*/ 	.word	0x0000001a


	//----- nvinfo : EIATTR_FRAME_SIZE
	.align		4
.L_9:
        /*003c*/ 	.byte	0x04, 0x11
        /*003e*/ 	.short	(.L_11 - .L_10)
	.align		4
.L_10:
        /*0040*/ 	.word	index@($__internal_1_$__cuda_sm20_dsqrt_rn_f64_mediumpath_v1)
        /*0044*/ 	.word	0x00000000


	//----- nvinfo : EIATTR_FRAME_SIZE
	.align		4
.L_11:
        /*0048*/ 	.byte	0x04, 0x11
        /*004a*/ 	.short	(.L_13 - .L_12)
	.align		4
.L_12:
        /*004c*/ 	.word	index@($__internal_0_$__cuda_sm20_div_rn_f64_full)
        /*0050*/ 	.word	0x00000000


	//----- nvinfo : EIATTR_FRAME_SIZE
	.align		4
.L_13:
        /*0054*/ 	.byte	0x04, 0x11
        /*0056*/ 	.short	(.L_15 - .L_14)
	.align		4
.L_14:
        /*0058*/ 	.word	index@(_Z6b_normPdS_S_S_dii)
        /*005c*/ 	.word	0x00000000


	//----- nvinfo : EIATTR_REGCOUNT
	.align		4
.L_15:
        /*0060*/ 	.byte	0x04, 0x2f
        /*0062*/ 	.short	(.L_17 - .L_16)
	.align		4
.L_16:
        /*0064*/ 	.word	index@(_Z12gpu_add_biasPdS_iii)
        /*0068*/ 	.word	0x0000000c


	//----- nvinfo : EIATTR_FRAME_SIZE
	.align		4
.L_17:
        /*006c*/ 	.byte	0x04, 0x11
        /*006e*/ 	.short	(.L_19 - .L_18)
	.align		4
.L_18:
        /*0070*/ 	.word	index@(_Z12gpu_add_biasPdS_iii)
        /*0074*/ 	.word	0x00000000


	//----- nvinfo : EIATTR_REGCOUNT
	.align		4
.L_19:
        /*0078*/ 	.byte	0x04, 0x2f
        /*007a*/ 	.short	(.L_21 - .L_20)
	.align		4
.L_20:
        /*007c*/ 	.word	index@(_Z13gpu_multABtoCPdS_S_iii)
        /*0080*/ 	.word	0x00000020


	//----- nvinfo : EIATTR_FRAME_SIZE
	.align		4
.L_21:
        /*0084*/ 	.byte	0x04, 0x11
        /*0086*/ 	.short	(.L_23 - .L_22)
	.align		4
.L_22:
        /*0088*/ 	.word	index@(_Z13gpu_multABtoCPdS_S_iii)
        /*008c*/ 	.word	0x00000000


	//----- nvinfo : EIATTR_MIN_STACK_SIZE
	.align		4
.L_23:
        /*0090*/ 	.byte	0x04, 0x12
        /*0092*/ 	.short	(.L_25 - .L_24)
	.align		4
.L_24:
        /*0094*/ 	.word	index@(_Z13gpu_multABtoCPdS_S_iii)
        /*0098*/ 	.word	0x00000000


	//----- nvinfo : EIATTR_MIN_STACK_SIZE
	.align		4
.L_25:
        /*009c*/ 	.byte	0x04, 0x12
        /*009e*/ 	.short	(.L_27 - .L_26)
	.align		4
.L_26:
        /*00a0*/ 	.word	index@(_Z12gpu_add_biasPdS_iii)
        /*00a4*/ 	.word	0x00000000


	//----- nvinfo : EIATTR_MIN_STACK_SIZE
	.align		4
.L_27:
        /*00a8*/ 	.byte	0x04, 0x12
        /*00aa*/ 	.short	(.L_29 - .L_28)
	.align		4
.L_28:
        /*00ac*/ 	.word	index@(_Z6b_normPdS_S_S_dii)
        /*00b0*/ 	.word	0x00000000


	//----- nvinfo : EIATTR_MIN_STACK_SIZE
	.align		4
.L_29:
        /*00b4*/ 	.byte	0x04, 0x12
        /*00b6*/ 	.short	(.L_31 - .L_30)
	.align		4
.L_30:
        /*00b8*/ 	.word	index@(_Z10gpu_l_reluPdiii)
        /*00bc*/ 	.word	0x00000000


	//----- nvinfo : EIATTR_MIN_STACK_SIZE
	.align		4
.L_31:
        /*00c0*/ 	.byte	0x04, 0x12
        /*00c2*/ 	.short	(.L_33 - .L_32)
	.align		4
.L_32:
        /*00c4*/ 	.word	index@(_Z3addPiS_S_i)
        /*00c8*/ 	.word	0x00000000
.L_33:


//--------------------- .nv.compat                --------------------------
	.section	.nv.compat,"",@"SHT_CUDA_COMPAT_INFO"
	.align	4
        /*0000*/ 	.byte	0x02, 0x09, 0x00, 0x00, 0x02, 0x02, 0x01, 0x00, 0x02, 0x05, 0x05, 0x00, 0x03, 0x07, 0x01, 0x01
        /*0010*/ 	.byte	0x02, 0x03, 0x00, 0x00, 0x02, 0x06, 0x01, 0x00, 0x04, 0x0b, 0x08, 0x00, 0x01, 0x00, 0x00, 0x00
        /*0020*/ 	.byte	0x00, 0x00, 0x00, 0x00


//--------------------- .nv.info._Z13gpu_multABtoCPdS_S_iii --------------------------
	.section	.nv.info._Z13gpu_multABtoCPdS_S_iii,"",@"SHT_CUDA_INFO"
	.sectionflags	@""
	.align	4


	//----- nvinfo : EIATTR_CUDA_API_VERSION
	.align		4
        /*0000*/ 	.byte	0x04, 0x37
        /*0002*/ 	.short	(.L_35 - .L_34)
.L_34:
        /*0004*/ 	.word	0x00000082


	//----- nvinfo : EIATTR_KPARAM_INFO
	.align		4
.L_35:
        /*0008*/ 	.byte	0x04, 0x17
        /*000a*/ 	.short	(.L_37 - .L_36)
.L_36:
        /*000c*/ 	.word	0x00000000
        /*0010*/ 	.short	0x0005
        /*0012*/ 	.short	0x0020
        /*0014*/ 	.byte	0x00, 0xf0, 0x11, 0x00


	//----- nvinfo : EIATTR_KPARAM_INFO
	.align		4
.L_37:
        /*0018*/ 	.byte	0x04, 0x17
        /*001a*/ 	.short	(.L_39 - .L_38)
.L_38:
        /*001c*/ 	.word	0x00000000
        /*0020*/ 	.short	0x0004
        /*0022*/ 	.short	0x001c
        /*0024*/ 	.byte	0x00, 0xf0, 0x11, 0x00


	//----- nvinfo : EIATTR_KPARAM_INFO
	.align		4
.L_39:
        /*0028*/ 	.byte	0x04, 0x17
        /*002a*/ 	.short	(.L_41 - .L_40)
.L_40:
        /*002c*/ 	.word	0x00000000
        /*0030*/ 	.short	0x0003
        /*0032*/ 	.short	0x0018
        /*0034*/ 	.byte	0x00, 0xf0, 0x11, 0x00


	//----- nvinfo : EIATTR_KPARAM_INFO
	.align		4
.L_41:
        /*0038*/ 	.byte	0x04, 0x17
        /*003a*/ 	.short	(.L_43 - .L_42)
.L_42:
        /*003c*/ 	.word	0x00000000
        /*0040*/ 	.short	0x0002
        /*0042*/ 	.short	0x0010
        /*0044*/ 	.byte	0x00, 0xf5, 0x21, 0x00


	//----- nvinfo : EIATTR_KPARAM_INFO
	.align		4
.L_43:
        /*0048*/ 	.byte	0x04, 0x17
        /*004a*/ 	.short	(.L_45 - .L_44)
.L_44:
        /*004c*/ 	.word	0x00000000
        /*0050*/ 	.short	0x0001
        /*0052*/ 	.short	0x0008
        /*0054*/ 	.byte	0x00, 0xf5, 0x21, 0x00


	//----- nvinfo : EIATTR_KPARAM_INFO
	.align		4
.L_45:
        /*0058*/ 	.byte	0x04, 0x17
        /*005a*/ 	.short	(.L_47 - .L_46)
.L_46:
        /*005c*/ 	.word	0x00000000
        /*0060*/ 	.short	0x0000
        /*0062*/ 	.short	0x0000
        /*0064*/ 	.byte	0x00, 0xf5, 0x21, 0x00


	//----- nvinfo : EIATTR_SPARSE_MMA_MASK
	.align		4
.L_47:
        /*0068*/ 	.byte	0x03, 0x50
        /*006a*/ 	.short	0x0000


	//----- nvinfo : EIATTR_MAXREG_COUNT
	.align		4
        /*006c*/ 	.byte	0x03, 0x1b
        /*006e*/ 	.short	0x00ff


	//----- nvinfo : EIATTR_MERCURY_ISA_VERSION
	.align		4
        /*0070*/ 	.byte	0x03, 0x5f
        /*0072*/ 	.short	0x0101


	//----- nvinfo : EIATTR_VRC_CTA_INIT_COUNT
	.align		4
        /*0074*/ 	.byte	0x02, 0x4a
	.zero		1
	.zero		1


	//----- nvinfo : EIATTR_EXIT_INSTR_OFFSETS
	.align		4
        /*0078*/ 	.byte	0x04, 0x1c
        /*007a*/ 	.short	(.L_49 - .L_48)


	//   ....[0]....
.L_48:
        /*007c*/ 	.word	0x000000d0


	//   ....[1]....
        /*0080*/ 	.word	0x000008f0


	//----- nvinfo : EIATTR_CBANK_PARAM_SIZE
	.align		4
.L_49:
        /*0084*/ 	.byte	0x03, 0x19
        /*0086*/ 	.short	0x0024


	//----- nvinfo : EIATTR_PARAM_CBANK
	.align		4
        /*0088*/ 	.byte	0x04, 0x0a
        /*008a*/ 	.short	(.L_51 - .L_50)
	.align		4
.L_50:
        /*008c*/ 	.word	index@(.nv.constant0._Z13gpu_multABtoCPdS_S_iii)
        /*0090*/ 	.short	0x0380
        /*0092*/ 	.short	0x0024


	//----- nvinfo : EIATTR_SW_WAR
	.align		4
.L_51:
        /*0094*/ 	.byte	0x04, 0x36
        /*0096*/ 	.short	(.L_53 - .L_52)
.L_52:
        /*0098*/ 	.word	0x00000008
.L_53:


//--------------------- .nv.info._Z12gpu_add_biasPdS_iii --------------------------
	.section	.nv.info._Z12gpu_add_biasPdS_iii,"",@"SHT_CUDA_INFO"
	.sectionflags	@""
	.align	4


	//----- nvinfo : EIATTR_CUDA_API_VERSION
	.align		4
        /*0000*/ 	.byte	0x04, 0x37
        /*0002*/ 	.short	(.L_55 - .L_54)
.L_54:
        /*0004*/ 	.word	0x00000082


	//----- nvinfo : EIATTR_KPARAM_INFO
	.align		4
.L_55:
        /*0008*/ 	.byte	0x04, 0x17
        /*000a*/ 	.short	(.L_57 - .L_56)
.L_56:
        /*000c*/ 	.word	0x00000000
        /*0010*/ 	.short	0x0004
        /*0012*/ 	.short	0x0018
        /*0014*/ 	.byte	0x00, 0xf0, 0x11, 0x00


	//----- nvinfo : EIATTR_KPARAM_INFO
	.align		4
.L_57:
        /*0018*/ 	.byte	0x04, 0x17
        /*001a*/ 	.short	(.L_59 - .L_58)
.L_58:
        /*001c*/ 	.word	0x00000000
        /*0020*/ 	.short	0x0003
        /*0022*/ 	.short	0x0014
        /*0024*/ 	.byte	0x00, 0xf0, 0x11, 0x00


	//----- nvinfo : EIATTR_KPARAM_INFO
	.align		4
.L_59:
        /*0028*/ 	.byte	0x04, 0x17
        /*002a*/ 	.short	(.L_61 - .L_60)
.L_60:
        /*002c*/ 	.word	0x00000000
        /*0030*/ 	.short	0x0002
        /*0032*/ 	.short	0x0010
        /*0034*/ 	.byte	0x00, 0xf0, 0x11, 0x00


	//----- nvinfo : EIATTR_KPARAM_INFO
	.align		4
.L_61:
        /*0038*/ 	.byte	0x04, 0x17
        /*003a*/ 	.short	(.L_63 - .L_62)
.L_62:
        /*003c*/ 	.word	0x00000000
        /*0040*/ 	.short	0x0001
        /*0042*/ 	.short	0x0008
        /*0044*/ 	.byte	0x00, 0xf5, 0x21, 0x00


	//----- nvinfo : EIATTR_KPARAM_INFO
	.align		4
.L_63:
        /*0048*/ 	.byte	0x04, 0x17
        /*004a*/ 	.short	(.L_65 - .L_64)
.L_64:
        /*004c*/ 	.word	0x00000000
        /*0050*/ 	.short	0x0000
        /*0052*/ 	.short	0x0000
        /*0054*/ 	.byte	0x00, 0xf5, 0x21, 0x00


	//----- nvinfo : EIATTR_SPARSE_MMA_MASK
	.align		4
.L_65:
        /*0058*/ 	.byte	0x03, 0x50
        /*005a*/ 	.short	0x0000


	//----- nvinfo : EIATTR_MAXREG_COUNT
	.align		4
        /*005c*/ 	.byte	0x03, 0x1b
        /*005e*/ 	.short	0x00ff


	//----- nvinfo : EIATTR_MERCURY_ISA_VERSION
	.align		4
        /*0060*/ 	.byte	0x03, 0x5f
        /*0062*/ 	.short	0x0101


	//----- nvinfo : EIATTR_VRC_CTA_INIT_COUNT
	.align		4
        /*0064*/ 	.byte	0x02, 0x4a
	.zero		1
	.zero		1


	//----- nvinfo : EIATTR_EXIT_INSTR_OFFSETS
	.align		4
        /*0068*/ 	.byte	0x04, 0x1c
        /*006a*/ 	.short	(.L_67 - .L_66)


	//   ....[0]....
.L_66:
        /*006c*/ 	.word	0x000000c0


	//   ....[1]....
        /*0070*/ 	.word	0x00000190


	//----- nvinfo : EIATTR_CBANK_PARAM_SIZE
	.align		4
.L_67:
        /*0074*/ 	.byte	0x03, 0x19
        /*0076*/ 	.short	0x001c


	//----- nvinfo : EIATTR_PARAM_CBANK
	.align		4
        /*0078*/ 	.byte	0x04, 0x0a
        /*007a*/ 	.short	(.L_69 - .L_68)
	.align		4
.L_68:
        /*007c*/ 	.word	index@(.nv.constant0._Z12gpu_add_biasPdS_iii)
        /*0080*/ 	.short	0x0380
        /*0082*/ 	.short	0x001c


	//----- nvinfo : EIATTR_SW_WAR
	.align		4
.L_69:
        /*0084*/ 	.byte	0x04, 0x36
        /*0086*/ 	.short	(.L_71 - .L_70)
.L_70:
        /*0088*/ 	.word	0x00000008
.L_71:


//--------------------- .nv.info._Z6b_normPdS_S_S_dii --------------------------
	.section	.nv.info._Z6b_normPdS_S_S_dii,"",@"SHT_CUDA_INFO"
	.sectionflags	@""
	.align	4


	//----- nvinfo : EIATTR_CUDA_API_VERSION
	.align		4
        /*0000*/ 	.byte	0x04, 0x37
        /*0002*/ 	.short	(.L_73 - .L_72)
.L_72:
        /*0004*/ 	.word	0x00000082


	//----- nvinfo : EIATTR_KPARAM_INFO
	.align		4
.L_73:
        /*0008*/ 	.byte	0x04, 0x17
        /*000a*/ 	.short	(.L_75 - .L_74)
.L_74:
        /*000c*/ 	.word	0x00000000
        /*0010*/ 	.short	0x0006
        /*0012*/ 	.short	0x002c
        /*0014*/ 	.byte	0x00, 0xf0, 0x11, 0x00


	//----- nvinfo : EIATTR_KPARAM_INFO
	.align		4
.L_75:
        /*0018*/ 	.byte	0x04, 0x17
        /*001a*/ 	.short	(.L_77 - .L_76)
.L_76:
        /*001c*/ 	.word	0x00000000
        /*0020*/ 	.short	0x0005
        /*0022*/ 	.short	0x0028
        /*0024*/ 	.byte	0x00, 0xf0, 0x11, 0x00


	//----- nvinfo : EIATTR_KPARAM_INFO
	.align		4
.L_77:
        /*0028*/ 	.byte	0x04, 0x17
        /*002a*/ 	.short	(.L_79 - .L_78)
.L_78:
        /*002c*/ 	.word	0x00000000
        /*0030*/ 	.short	0x0004
        /*0032*/ 	.short	0x0020
        /*0034*/ 	.byte	0x00, 0xf0, 0x21, 0x00


	//----- nvinfo : EIATTR_KPARAM_INFO
	.align		4
.L_79:
        /*0038*/ 	.byte	0x04, 0x17
        /*003a*/ 	.short	(.L_81 - .L_80)
.L_80:
        /*003c*/ 	.word	0x00000000
        /*0040*/ 	.short	0x0003
        /*0042*/ 	.short	0x0018
        /*0044*/ 	.byte	0x00, 0xf5, 0x21, 0x00


	//----- nvinfo : EIATTR_KPARAM_INFO
	.align		4
.L_81:
        /*0048*/ 	.byte	0x04, 0x17
        /*004a*/ 	.short	(.L_83 - .L_82)
.L_82:
        /*004c*/ 	.word	0x00000000
        /*0050*/ 	.short	0x0002
        /*0052*/ 	.short	0x0010
        /*0054*/ 	.byte	0x00, 0xf5, 0x21, 0x00


	//----- nvinfo : EIATTR_KPARAM_INFO
	.align		4
.L_83:
        /*0058*/ 	.byte	0x04, 0x17
        /*005a*/ 	.short	(.L_85 - .L_84)
.L_84:
        /*005c*/ 	.word	0x00000000
        /*0060*/ 	.short	0x0001
        /*0062*/ 	.short	0x0008
        /*0064*/ 	.byte	0x00, 0xf5, 0x21, 0x00


	//----- nvinfo : EIATTR_KPARAM_INFO
	.align		4
.L_85:
        /*0068*/ 	.byte	0x04, 0x17
        /*006a*/ 	.short	(.L_87 - .L_86)
.L_86:
        /*006c*/ 	.word	0x00000000
        /*0070*/ 	.short	0x0000
        /*0072*/ 	.short	0x0000
        /*0074*/ 	.byte	0x00, 0xf5, 0x21, 0x00


	//----- nvinfo : EIATTR_SPARSE_MMA_MASK
	.align		4
.L_87:
        /*0078*/ 	.byte	0x03, 0x50
        /*007a*/ 	.short	0x0000


	//----- nvinfo : EIATTR_MAXREG_COUNT
	.align		4
        /*007c*/ 	.byte	0x03, 0x1b
        /*007e*/ 	.short	0x00ff


	//----- nvinfo : EIATTR_MERCURY_ISA_VERSION
	.align		4
        /*0080*/ 	.byte	0x03, 0x5f
        /*0082*/ 	.short	0x0101


	//----- nvinfo : EIATTR_VRC_CTA_INIT_COUNT
	.align		4
        /*0084*/ 	.byte	0x02, 0x4a
	.zero		1
	.zero		1


	//----- nvinfo : EIATTR_EXIT_INSTR_OFFSETS
	.align		4
        /*0088*/ 	.byte	0x04, 0x1c
        /*008a*/ 	.short	(.L_89 - .L_88)


	//   ....[0]....
.L_88:
        /*008c*/ 	.word	0x00000080


	//   ....[1]....
        /*0090*/ 	.word	0x00000580


	//----- nvinfo : EIATTR_CRS_STACK_SIZE
	.align		4
.L_89:
        /*0094*/ 	.byte	0x04, 0x1e
        /*0096*/ 	.short	(.L_91 - .L_90)
.L_90:
        /*0098*/ 	.word	0x00000000


	//----- nvinfo : EIATTR_CBANK_PARAM_SIZE
	.align		4
.L_91:
        /*009c*/ 	.byte	0x03, 0x19
        /*009e*/ 	.short	0x0030


	//----- nvinfo : EIATTR_PARAM_CBANK
	.align		4
        /*00a0*/ 	.byte	0x04, 0x0a
        /*00a2*/ 	.short	(.L_93 - .L_92)
	.align		4
.L_92:
        /*00a4*/ 	.word	index@(.nv.constant0._Z6b_normPdS_S_S_dii)
        /*00a8*/ 	.short	0x0380
        /*00aa*/ 	.short	0x0030


	//----- nvinfo : EIATTR_SW_WAR
	.align		4
.L_93:
        /*00ac*/ 	.byte	0x04, 0x36
        /*00ae*/ 	.short	(.L_95 - .L_94)
.L_94:
        /*00b0*/ 	.word	0x00000008
.L_95:


//--------------------- .nv.info._Z10gpu_l_reluPdiii --------------------------
	.section	.nv.info._Z10gpu_l_reluPdiii,"",@"SHT_CUDA_INFO"
	.sectionflags	@""
	.align	4


	//----- nvinfo : EIATTR_CUDA_API_VERSION
	.align		4
        /*0000*/ 	.byte	0x04, 0x37
        /*0002*/ 	.short	(.L_97 - .L_96)
.L_96:
        /*0004*/ 	.word	0x00000082


	//----- nvinfo : EIATTR_KPARAM_INFO
	.align		4
.L_97:
        /*0008*/ 	.byte	0x04, 0x17
        /*000a*/ 	.short	(.L_99 - .L_98)
.L_98:
        /*000c*/ 	.word	0x00000000
        /*0010*/ 	.short	0x0003
        /*0012*/ 	.short	0x0010
        /*0014*/ 	.byte	0x00, 0xf0, 0x11, 0x00


	//----- nvinfo : EIATTR_KPARAM_INFO
	.align		4
.L_99:
        /*0018*/ 	.byte	0x04, 0x17
        /*001a*/ 	.short	(.L_101 - .L_100)
.L_100:
        /*001c*/ 	.word	0x00000000
        /*0020*/ 	.short	0x0002
        /*0022*/ 	.short	0x000c
        /*0024*/ 	.byte	0x00, 0xf0, 0x11, 0x00


	//----- nvinfo : EIATTR_KPARAM_INFO
	.align		4
.L_101:
        /*0028*/ 	.byte	0x04, 0x17
        /*002a*/ 	.short	(.L_103 - .L_102)
.L_102:
        /*002c*/ 	.word	0x00000000
        /*0030*/ 	.short	0x0001
        /*0032*/ 	.short	0x0008
        /*0034*/ 	.byte	0x00, 0xf0, 0x11, 0x00


	//----- nvinfo : EIATTR_KPARAM_INFO
	.align		4
.L_103:
        /*0038*/ 	.byte	0x04, 0x17
        /*003a*/ 	.short	(.L_105 - .L_104)
.L_104:
        /*003c*/ 	.word	0x00000000
        /*0040*/ 	.short	0x0000
        /*0042*/ 	.short	0x0000
        /*0044*/ 	.byte	0x00, 0xf5, 0x21, 0x00


	//----- nvinfo : EIATTR_SPARSE_MMA_MASK
	.align		4
.L_105:
        /*0048*/ 	.byte	0x03, 0x50
        /*004a*/ 	.short	0x0000


	//----- nvinfo : EIATTR_MAXREG_COUNT
	.align		4
        /*004c*/ 	.byte	0x03, 0x1b
        /*004e*/ 	.short	0x00ff


	//----- nvinfo : EIATTR_MERCURY_ISA_VERSION
	.align		4
        /*0050*/ 	.byte	0x03, 0x5f
        /*0052*/ 	.short	0x0101


	//----- nvinfo : EIATTR_VRC_CTA_INIT_COUNT
	.align		4
        /*0054*/ 	.byte	0x02, 0x4a
	.zero		1
	.zero		1


	//----- nvinfo : EIATTR_EXIT_INSTR_OFFSETS
	.align		4
        /*0058*/ 	.byte	0x04, 0x1c
        /*005a*/ 	.short	(.L_107 - .L_106)


	//   ....[0]....
.L_106:
        /*005c*/ 	.word	0x000000c0


	//   ....[1]....
        /*0060*/ 	.word	0x00000150


	//   ....[2]....
        /*0064*/ 	.word	0x000001a0


	//----- nvinfo : EIATTR_CBANK_PARAM_SIZE
	.align		4
.L_107:
        /*0068*/ 	.byte	0x03, 0x19
        /*006a*/ 	.short	0x0014


	//----- nvinfo : EIATTR_PARAM_CBANK
	.align		4
        /*006c*/ 	.byte	0x04, 0x0a
        /*006e*/ 	.short	(.L_109 - .L_108)
	.align		4
.L_108:
        /*0070*/ 	.word	index@(.nv.constant0._Z10gpu_l_reluPdiii)
        /*0074*/ 	.short	0x0380
        /*0076*/ 	.short	0x0014


	//----- nvinfo : EIATTR_SW_WAR
	.align		4
.L_109:
        /*0078*/ 	.byte	0x04, 0x36
        /*007a*/ 	.short	(.L_111 - .L_110)
.L_110:
        /*007c*/ 	.word	0x00000008
.L_111:


//--------------------- .nv.info._Z3addPiS_S_i    --------------------------
	.section	.nv.info._Z3addPiS_S_i,"",@"SHT_CUDA_INFO"
	.sectionflags	@""
	.align	4


	//----- nvinfo : EIATTR_CUDA_API_VERSION
	.align		4
        /*0000*/ 	.byte	0x04, 0x37
        /*0002*/ 	.short	(.L_113 - .L_112)
.L_112:
        /*0004*/ 	.word	0x00000082


	//----- nvinfo : EIATTR_KPARAM_INFO
	.align		4
.L_113:
        /*0008*/ 	.byte	0x04, 0x17
        /*000a*/ 	.short	(.L_115 - .L_114)
.L_114:
        /*000c*/ 	.word	0x00000000
        /*0010*/ 	.short	0x0003
        /*0012*/ 	.short	0x0018
        /*0014*/ 	.byte	0x00, 0xf0, 0x11, 0x00


	//----- nvinfo : EIATTR_KPARAM_INFO
	.align		4
.L_115:
        /*0018*/ 	.byte	0x04, 0x17
        /*001a*/ 	.short	(.L_117 - .L_116)
.L_116:
        /*001c*/ 	.word	0x00000000
        /*0020*/ 	.short	0x0002
        /*0022*/ 	.short	0x0010
        /*0024*/ 	.byte	0x00, 0xf5, 0x21, 0x00


	//----- nvinfo : EIATTR_KPARAM_INFO
	.align		4
.L_117:
        /*0028*/ 	.byte	0x04, 0x17
        /*002a*/ 	.short	(.L_119 - .L_118)
.L_118:
        /*002c*/ 	.word	0x00000000
        /*0030*/ 	.short	0x0001
        /*0032*/ 	.short	0x0008
        /*0034*/ 	.byte	0x00, 0xf5, 0x21, 0x00


	//----- nvinfo : EIATTR_KPARAM_INFO
	.align		4
.L_119:
        /*0038*/ 	.byte	0x04, 0x17
        /*003a*/ 	.short	(.L_121 - .L_120)
.L_120:
        /*003c*/ 	.word	0x00000000
        /*0040*/ 	.short	0x0000
        /*0042*/ 	.short	0x0000
        /*0044*/ 	.byte	0x00, 0xf5, 0x21, 0x00


	//----- nvinfo : EIATTR_SPARSE_MMA_MASK
	.align		4
.L_121:
        /*0048*/ 	.byte	0x03, 0x50
        /*004a*/ 	.short	0x0000


	//----- nvinfo : EIATTR_MAXREG_COUNT
	.align		4
        /*004c*/ 	.byte	0x03, 0x1b
        /*004e*/ 	.short	0x00ff


	//----- nvinfo : EIATTR_MERCURY_ISA_VERSION
	.align		4
        /*0050*/ 	.byte	0x03, 0x5f
        /*0052*/ 	.short	0x0101


	//----- nvinfo : EIATTR_VRC_CTA_INIT_COUNT
	.align		4
        /*0054*/ 	.byte	0x02, 0x4a
	.zero		1
	.zero		1


	//----- nvinfo : EIATTR_EXIT_INSTR_OFFSETS
	.align		4
        /*0058*/ 	.byte	0x04, 0x1c
        /*005a*/ 	.short	(.L_123 - .L_122)


	//   ....[0]....
.L_122:
        /*005c*/ 	.word	0x00000070


	//   ....[1]....
        /*0060*/ 	.word	0x00000130


	//----- nvinfo : EIATTR_CBANK_PARAM_SIZE
	.align		4
.L_123:
        /*0064*/ 	.byte	0x03, 0x19
        /*0066*/ 	.short	0x001c


	//----- nvinfo : EIATTR_PARAM_CBANK
	.align		4
        /*0068*/ 	.byte	0x04, 0x0a
        /*006a*/ 	.short	(.L_125 - .L_124)
	.align		4
.L_124:
        /*006c*/ 	.word	index@(.nv.constant0._Z3addPiS_S_i)
        /*0070*/ 	.short	0x0380
        /*0072*/ 	.short	0x001c


	//----- nvinfo : EIATTR_SW_WAR
	.align		4
.L_125:
        /*0074*/ 	.byte	0x04, 0x36
        /*0076*/ 	.short	(.L_127 - .L_126)
.L_126:
        /*0078*/ 	.word	0x00000008
.L_127:


//--------------------- .nv.callgraph             --------------------------
	.section	.nv.callgraph,"",@"SHT_CUDA_CALLGRAPH"
	.align	4
	.sectionentsize	8
	.align		4
        /*0000*/ 	.word	0x00000000
	.align		4
        /*0004*/ 	.word	0xffffffff
	.align		4
        /*0008*/ 	.word	0x00000000
	.align		4
        /*000c*/ 	.word	0xfffffffe
	.align		4
        /*0010*/ 	.word	0x00000000
	.align		4
        /*0014*/ 	.word	0xfffffffd
	.align		4
        /*0018*/ 	.word	0x00000000
	.align		4
        /*001c*/ 	.word	0xfffffffc


//--------------------- .text._Z13gpu_multABtoCPdS_S_iii --------------------------
	.section	.text._Z13gpu_multABtoCPdS_S_iii,"ax",@progbits
	.align	128
        .global         _Z13gpu_multABtoCPdS_S_iii
        .type           _Z13gpu_multABtoCPdS_S_iii,@function
        .size           _Z13gpu_multABtoCPdS_S_iii,(.L_x_24 - _Z13gpu_multABtoCPdS_S_iii)
        .other          _Z13gpu_multABtoCPdS_S_iii,@"STO_CUDA_ENTRY STV_DEFAULT"
_Z13gpu_multABtoCPdS_S_iii:
.text._Z13gpu_multABtoCPdS_S_iii:
[----:B------:R-:W-:Y:S01]  /*0000*/  LDC R1, c[0x0][0x37c] ;  /* 0x0000df00ff017b82 */ /* 0x000fe20000000800 */
[----:B------:R-:W0:Y:S07]  /*0010*/  S2R R2, SR_TID.Y ;  /* 0x0000000000027919 */ /* 0x000e2e0000002200 */
[----:B------:R-:W0:Y:S01]  /*0020*/  S2UR UR4, SR_CTAID.Y ;  /* 0x00000000000479c3 */ /* 0x000e220000002600 */
[----:B------:R-:W1:Y:S01]  /*0030*/  LDCU UR6, c[0x0][0x398] ;  /* 0x00007300ff0677ac */ /* 0x000e620008000800 */
[----:B------:R-:W2:Y:S06]  /*0040*/  S2R R4, SR_TID.X ;  /* 0x0000000000047919 */ /* 0x000eac0000002100 */
[----:B------:R-:W0:Y:S08]  /*0050*/  LDC R3, c[0x0][0x364] ;  /* 0x0000d900ff037b82 */ /* 0x000e300000000800 */
[----:B------:R-:W2:Y:S08]  /*0060*/  S2UR UR5, SR_CTAID.X ;  /* 0x00000000000579c3 */ /* 0x000eb00000002500 */
[----:B------:R-:W2:Y:S08]  /*0070*/  LDC R5, c[0x0][0x360] ;  /* 0x0000d800ff057b82 */ /* 0x000eb00000000800 */
[----:B------:R-:W3:Y:S01]  /*0080*/  LDC R0, c[0x0][0x3a0] ;  /* 0x0000e800ff007b82 */ /* 0x000ee20000000800 */
[----:B0-----:R-:W-:-:S05]  /*0090*/  IMAD R3, R3, UR4, R2 ;  /* 0x0000000403037c24 */ /* 0x001fca000f8e0202 */
[----:B-1----:R-:W-:Y:S01]  /*00a0*/  ISETP.GE.AND P0, PT, R3, UR6, PT ;  /* 0x0000000603007c0c */ /* 0x002fe2000bf06270 */
[----:B--2---:R-:W-:-:S05]  /*00b0*/  IMAD R5, R5, UR5, R4 ;  /* 0x0000000505057c24 */ /* 0x004fca000f8e0204 */
[----:B---3--:R-:W-:-:S13]  /*00c0*/  ISETP.GE.OR P0, PT, R5, R0, P0 ;  /* 0x000000000500720c */ /* 0x008fda0000706670 */
[----:B------:R-:W-:Y:S05]  /*00d0*/  @P0 EXIT ;  /* 0x000000000000094d */ /* 0x000fea0003800000 */
[----:B------:R-:W0:Y:S01]  /*00e0*/  LDC R2, c[0x0][0x39c] ;  /* 0x0000e700ff027b82 */ /* 0x000e220000000800 */
[----:B------:R-:W1:Y:S01]  /*00f0*/  LDCU.64 UR4, c[0x0][0x358] ;  /* 0x00006b00ff0477ac */ /* 0x000e620008000a00 */
[----:B------:R-:W-:Y:S02]  /*0100*/  CS2R R18, SRZ ;  /* 0x0000000000127805 */ /* 0x000fe4000001ff00 */
[----:B0-----:R-:W-:-:S13]  /*0110*/  ISETP.GE.AND P0, PT, R2, 0x1, PT ;  /* 0x000000010200780c */ /* 0x001fda0003f06270 */
[----:B-1----:R-:W-:Y:S05]  /*0120*/  @!P0 BRA `(.L_x_0) ;  /* 0x0000000400e08947 */ /* 0x002fea0003800000 */
[C---:B------:R-:W-:Y:S01]  /*0130*/  ISETP.GE.U32.AND P1, PT, R2.reuse, 0x8, PT ;  /* 0x000000080200780c */ /* 0x040fe20003f26070 */
[----:B------:R-:W-:Y:S01]  /*0140*/  HFMA2 R7, -RZ, RZ, 0, 0 ;  /* 0x00000000ff077431 */ /* 0x000fe200000001ff */
[----:B------:R-:W-:Y:S01]  /*0150*/  LOP3.LUT R4, R2, 0x7, RZ, 0xc0, !PT ;  /* 0x0000000702047812 */ /* 0x000fe200078ec0ff */
[----:B------:R-:W-:Y:S01]  /*0160*/  IMAD R6, R3, R2, RZ ;  /* 0x0000000203067224 */ /* 0x000fe200078e02ff */
[----:B------:R-:W-:Y:S02]  /*0170*/  CS2R R18, SRZ ;  /* 0x0000000000127805 */ /* 0x000fe4000001ff00 */
[----:B------:R-:W-:-:S07]  /*0180*/  ISETP.NE.AND P0, PT, R4, RZ, PT ;  /* 0x000000ff0400720c */ /* 0x000fce0003f05270 */
[----:B------:R-:W-:Y:S06]  /*0190*/  @!P1 BRA `(.L_x_1) ;  /* 0x0000000000c49947 */ /* 0x000fec0003800000 */
[----:B------:R-:W0:Y:S01]  /*01a0*/  LDC.64 R8, c[0x0][0x380] ;  /* 0x0000e000ff087b82 */ /* 0x000e220000000a00 */
[----:B------:R-:W-:Y:S01]  /*01b0*/  LOP3.LUT R7, R2, 0x7ffffff8, RZ, 0xc0, !PT ;  /* 0x7ffffff802077812 */ /* 0x000fe200078ec0ff */
[----:B------:R-:W-:Y:S01]  /*01c0*/  IMAD.MOV.U32 R27, RZ, RZ, R5 ;  /* 0x000000ffff1b7224 */ /* 0x000fe200078e0005 */
[----:B------:R-:W-:-:S03]  /*01d0*/  CS2R R18, SRZ ;  /* 0x0000000000127805 */ /* 0x000fc6000001ff00 */
[----:B------:R-:W-:Y:S02]  /*01e0*/  IMAD.MOV R26, RZ, RZ, -R7 ;  /* 0x000000ffff1a7224 */ /* 0x000fe400078e0a07 */
[----:B0-----:R-:W-:-:S03]  /*01f0*/  IMAD.WIDE.U32 R8, R6, 0x8, R8 ;  /* 0x0000000806087825 */ /* 0x001fc600078e0008 */
[----:B------:R-:W-:-:S04]  /*0200*/  IADD3 R10, P1, PT, R8, 0x20, RZ ;  /* 0x00000020080a7810 */ /* 0x000fc80007f3e0ff */
[----:B------:R-:W-:-:S09]  /*0210*/  IADD3.X R11, PT, PT, RZ, R9, RZ, P1, !PT ;  /* 0x00000009ff0b7210 */ /* 0x000fd20000ffe4ff */
.L_x_2:
[----:B------:R-:W0:Y:S01]  /*0220*/  LDC.64 R22, c[0x0][0x388] ;  /* 0x0000e200ff167b82 */ /* 0x000e220000000a00 */
[----:B------:R-:W-:Y:S01]  /*0230*/  MOV R8, R10 ;  /* 0x0000000a00087202 */ /* 0x000fe20000000f00 */
[----:B------:R-:W-:-:S05]  /*0240*/  IMAD.MOV.U32 R9, RZ, RZ, R11 ;  /* 0x000000ffff097224 */ /* 0x000fca00078e000b */
[----:B------:R-:W2:Y:S04]  /*0250*/  LDG.E.64 R14, desc[UR4][R8.64+-0x20] ;  /* 0xffffe004080e7981 */ /* 0x000ea8000c1e1b00 */
[----:B------:R-:W3:Y:S01]  /*0260*/  LDG.E.64 R10, desc[UR4][R8.64+-0x18] ;  /* 0xffffe804080a7981 */ /* 0x000ee2000c1e1b00 */
[----:B0-----:R-:W-:-:S05]  /*0270*/  IMAD.WIDE R22, R27, 0x8, R22 ;  /* 0x000000081b167825 */ /* 0x001fca00078e0216 */
[----:B------:R-:W2:Y:S01]  /*0280*/  LDG.E.64 R12, desc[UR4][R22.64] ;  /* 0x00000004160c7981 */ /* 0x000ea2000c1e1b00 */
[----:B------:R-:W-:-:S05]  /*0290*/  IMAD.WIDE R28, R0, 0x8, R22 ;  /* 0x00000008001c7825 */ /* 0x000fca00078e0216 */
[----:B------:R-:W3:Y:S01]  /*02a0*/  LDG.E.64 R16, desc[UR4][R28.64] ;  /* 0x000000041c107981 */ /* 0x000ee2000c1e1b00 */
[C---:B------:R-:W-:Y:S01]  /*02b0*/  IMAD.WIDE R24, R0.reuse, 0x8, R28 ;  /* 0x0000000800187825 */ /* 0x040fe200078e021c */
[----:B--2---:R-:W-:Y:S02]  /*02c0*/  DFMA R18, R14, R12, R18 ;  /* 0x0000000c0e12722b */ /* 0x004fe40000000012 */
[----:B------:R-:W2:Y:S04]  /*02d0*/  LDG.E.64 R14, desc[UR4][R8.64+-0x10] ;  /* 0xfffff004080e7981 */ /* 0x000ea8000c1e1b00 */
[----:B------:R-:W2:Y:S01]  /*02e0*/  LDG.E.64 R12, desc[UR4][R24.64] ;  /* 0x00000004180c7981 */ /* 0x000ea2000c1e1b00 */
[----:B------:R-:W-:Y:S01]  /*02f0*/  IMAD.WIDE R20, R0, 0x8, R24 ;  /* 0x0000000800147825 */ /* 0x000fe200078e0218 */
[----:B---3--:R-:W-:-:S02]  /*0300*/  DFMA R16, R10, R16, R18 ;  /* 0x000000100a10722b */ /* 0x008fc40000000012 */
[----:B------:R-:W3:Y:S04]  /*0310*/  LDG.E.64 R10, desc[UR4][R8.64+-0x8] ;  /* 0xfffff804080a7981 */ /* 0x000ee8000c1e1b00 */
        /* <DEDUP_REMOVED lines=9> */
[----:B------:R-:W-:-:S03]  /*03b0*/  IMAD.WIDE R24, R0, 0x8, R28 ;  /* 0x0000000800187825 */ /* 0x000fc600078e021c */
[----:B------:R-:W4:Y:S01]  /*03c0*/  LDG.E.64 R22, desc[UR4][R8.64+0x18] ;  /* 0x0000180408167981 */ /* 0x000f22000c1e1b00 */
[----:B------:R-:W-:-:S06]  /*03d0*/  IMAD.WIDE R20, R0, 0x8, R24 ;  /* 0x0000000800147825 */ /* 0x000fcc00078e0218 */
[----:B------:R-:W4:Y:S01]  /*03e0*/  LDG.E.64 R20, desc[UR4][R20.64] ;  /* 0x0000000414147981 */ /* 0x000f22000c1e1b00 */
[----:B--2---:R-:W-:-:S03]  /*03f0*/  DFMA R14, R16, R14, R18 ;  /* 0x0000000e100e722b */ /* 0x004fc60000000012 */
[----:B------:R-:W2:Y:S04]  /*0400*/  LDG.E.64 R16, desc[UR4][R8.64+0x10] ;  /* 0x0000100408107981 */ /* 0x000ea8000c1e1b00 */
[----:B------:R-:W2:Y:S01]  /*0410*/  LDG.E.64 R18, desc[UR4][R24.64] ;  /* 0x0000000418127981 */ /* 0x000ea2000c1e1b00 */
[----:B------:R-:W-:Y:S01]  /*0420*/  IADD3 R26, PT, PT, R26, 0x8, RZ ;  /* 0x000000081a1a7810 */ /* 0x000fe20007ffe0ff */
[----:B---3--:R-:W-:-:S03]  /*0430*/  DFMA R10, R10, R12, R14 ;  /* 0x0000000c0a0a722b */ /* 0x008fc6000000000e */
[----:B------:R-:W-:Y:S02]  /*0440*/  ISETP.NE.AND P1, PT, R26, RZ, PT ;  /* 0x000000ff1a00720c */ /* 0x000fe40003f25270 */
[----:B------:R-:W-:-:S03]  /*0450*/  LEA R27, R0, R27, 0x3 ;  /* 0x0000001b001b7211 */ /* 0x000fc600078e18ff */
[----:B--2---:R-:W-:Y:S01]  /*0460*/  DFMA R18, R16, R18, R10 ;  /* 0x000000121012722b */ /* 0x004fe2000000000a */
[----:B------:R-:W-:-:S07]  /*0470*/  IADD3 R10, P2, PT, R8, 0x40, RZ ;  /* 0x00000040080a7810 */ /* 0x000fce0007f5e0ff */
[----:B----4-:R-:W-:Y:S01]  /*0480*/  DFMA R18, R22, R20, R18 ;  /* 0x000000141612722b */ /* 0x010fe20000000012 */
[----:B------:R-:W-:Y:S01]  /*0490*/  IMAD.X R11, RZ, RZ, R9, P2 ;  /* 0x000000ffff0b7224 */ /* 0x000fe200010e0609 */
[----:B------:R-:W-:Y:S09]  /*04a0*/  @P1 BRA `(.L_x_2) ;  /* 0xfffffffc005c1947 */ /* 0x000ff2000383ffff */
.L_x_1:
[----:B------:R-:W-:Y:S05]  /*04b0*/  @!P0 BRA `(.L_x_0) ;  /* 0x0000000000fc8947 */ /* 0x000fea0003800000 */
[----:B------:R-:W-:Y:S02]  /*04c0*/  ISETP.GE.U32.AND P1, PT, R4, 0x4, PT ;  /* 0x000000040400780c */ /* 0x000fe40003f26070 */
[----:B------:R-:W-:-:S04]  /*04d0*/  LOP3.LUT R26, R2, 0x3, RZ, 0xc0, !PT ;  /* 0x00000003021a7812 */ /* 0x000fc800078ec0ff */
[----:B------:R-:W-:-:S07]  /*04e0*/  ISETP.NE.AND P0, PT, R26, RZ, PT ;  /* 0x000000ff1a00720c */ /* 0x000fce0003f05270 */
[----:B------:R-:W-:Y:S06]  /*04f0*/  @!P1 BRA `(.L_x_3) ;  /* 0x00000000006c9947 */ /* 0x000fec0003800000 */
[----:B------:R-:W0:Y:S01]  /*0500*/  LDC.64 R24, c[0x0][0x380] ;  /* 0x0000e000ff187b82 */ /* 0x000e220000000a00 */
[----:B------:R-:W1:Y:S01]  /*0510*/  LDCU.64 UR6, c[0x0][0x380] ;  /* 0x00007000ff0677ac */ /* 0x000e620008000a00 */
[C---:B------:R-:W-:Y:S01]  /*0520*/  IMAD.IADD R9, R6.reuse, 0x1, R7 ;  /* 0x0000000106097824 */ /* 0x040fe200078e0207 */
[----:B------:R-:W-:Y:S01]  /*0530*/  IADD3 R4, P1, PT, R6, R7, RZ ;  /* 0x0000000706047210 */ /* 0x000fe20007f3e0ff */
[----:B------:R-:W-:-:S04]  /*0540*/  IMAD R13, R7, R0, R5 ;  /* 0x00000000070d7224 */ /* 0x000fc800078e0205 */
[----:B------:R-:W2:Y:S01]  /*0550*/  LDC.64 R10, c[0x0][0x388] ;  /* 0x0000e200ff0a7b82 */ /* 0x000ea20000000a00 */
[----:B0-----:R-:W-:-:S06]  /*0560*/  IMAD.WIDE.U32 R24, R9, 0x8, R24 ;  /* 0x0000000809187825 */ /* 0x001fcc00078e0018 */
[----:B------:R-:W3:Y:S01]  /*0570*/  LDG.E.64 R24, desc[UR4][R24.64] ;  /* 0x0000000418187981 */ /* 0x000ee2000c1e1b00 */
[----:B--2---:R-:W-:Y:S01]  /*0580*/  IMAD.WIDE R10, R13, 0x8, R10 ;  /* 0x000000080d0a7825 */ /* 0x004fe200078e020a */
[----:B------:R-:W-:Y:S02]  /*0590*/  IADD3.X R13, PT, PT, RZ, RZ, RZ, P1, !PT ;  /* 0x000000ffff0d7210 */ /* 0x000fe40000ffe4ff */
[----:B-1----:R-:W-:Y:S02]  /*05a0*/  LEA R28, P1, R4, UR6, 0x3 ;  /* 0x00000006041c7c11 */ /* 0x002fe4000f8218ff */
[----:B------:R-:W3:Y:S01]  /*05b0*/  LDG.E.64 R8, desc[UR4][R10.64] ;  /* 0x000000040a087981 */ /* 0x000ee2000c1e1b00 */
[----:B------:R-:W-:Y:S01]  /*05c0*/  IMAD.WIDE R14, R0, 0x8, R10 ;  /* 0x00000008000e7825 */ /* 0x000fe200078e020a */
[----:B------:R-:W-:-:S05]  /*05d0*/  LEA.HI.X R29, R4, UR7, R13, 0x3, P1 ;  /* 0x00000007041d7c11 */ /* 0x000fca00088f1c0d */
[----:B------:R-:W2:Y:S01]  /*05e0*/  LDG.E.64 R12, desc[UR4][R28.64+0x8] ;  /* 0x000008041c0c7981 */ /* 0x000ea2000c1e1b00 */
[----:B------:R-:W-:-:S03]  /*05f0*/  IMAD.WIDE R20, R0, 0x8, R14 ;  /* 0x0000000800147825 */ /* 0x000fc600078e020e */
[----:B------:R-:W2:Y:S04]  /*0600*/  LDG.E.64 R10, desc[UR4][R14.64] ;  /* 0x000000040e0a7981 */ /* 0x000ea8000c1e1b00 */
[----:B------:R-:W4:Y:S01]  /*0610*/  LDG.E.64 R16, desc[UR4][R20.64] ;  /* 0x0000000414107981 */ /* 0x000f22000c1e1b00 */
[----:B------:R-:W-:-:S03]  /*0620*/  IMAD.WIDE R22, R0, 0x8, R20 ;  /* 0x0000000800167825 */ /* 0x000fc600078e0214 */
[----:B------:R-:W4:Y:S04]  /*0630*/  LDG.E.64 R14, desc[UR4][R28.64+0x10] ;  /* 0x000010041c0e7981 */ /* 0x000f28000c1e1b00 */
[----:B------:R-:W5:Y:S04]  /*0640*/  LDG.E.64 R20, desc[UR4][R28.64+0x18] ;  /* 0x000018041c147981 */ /* 0x000f68000c1e1b00 */
[----:B------:R-:W5:Y:S01]  /*0650*/  LDG.E.64 R22, desc[UR4][R22.64] ;  /* 0x0000000416167981 */ /* 0x000f62000c1e1b00 */
[----:B------:R-:W-:Y:S01]  /*0660*/  VIADD R7, R7, 0x4 ;  /* 0x0000000407077836 */ /* 0x000fe20000000000 */
[----:B---3--:R-:W-:-:S08]  /*0670*/  DFMA R8, R24, R8, R18 ;  /* 0x000000081808722b */ /* 0x008fd00000000012 */
[----:B--2---:R-:W-:-:S08]  /*0680*/  DFMA R8, R12, R10, R8 ;  /* 0x0000000a0c08722b */ /* 0x004fd00000000008 */
[----:B----4-:R-:W-:-:S08]  /*0690*/  DFMA R8, R14, R16, R8 ;  /* 0x000000100e08722b */ /* 0x010fd00000000008 */
[----:B-----5:R-:W-:-:S11]  /*06a0*/  DFMA R18, R20, R22, R8 ;  /* 0x000000161412722b */ /* 0x020fd60000000008 */
.L_x_3:
[----:B------:R-:W-:Y:S05]  /*06b0*/  @!P0 BRA `(.L_x_0) ;  /* 0x00000000007c8947 */ /* 0x000fea0003800000 */
[----:B------:R-:W-:Y:S01]  /*06c0*/  ISETP.NE.AND P1, PT, R26, 0x1, PT ;  /* 0x000000011a00780c */ /* 0x000fe20003f25270 */
[----:B------:R-:W0:Y:S01]  /*06d0*/  LDC.64 R12, c[0x0][0x380] ;  /* 0x0000e000ff0c7b82 */ /* 0x000e220000000a00 */
[----:B------:R-:W-:-:S04]  /*06e0*/  LOP3.LUT R2, R2, 0x1, RZ, 0xc0, !PT ;  /* 0x0000000102027812 */ /* 0x000fc800078ec0ff */
[----:B------:R-:W-:-:S03]  /*06f0*/  ISETP.NE.U32.AND P0, PT, R2, 0x1, PT ;  /* 0x000000010200780c */ /* 0x000fc60003f05070 */
[----:B------:R-:W1:Y:S04]  /*0700*/  LDC.64 R20, c[0x0][0x388] ;  /* 0x0000e200ff147b82 */ /* 0x000e680000000a00 */
[CC--:B------:R-:W-:Y:S01]  /*0710*/  @P1 IADD3 R17, PT, PT, R6.reuse, R7.reuse, RZ ;  /* 0x0000000706111210 */ /* 0x0c0fe20007ffe0ff */
[C---:B------:R-:W-:Y:S01]  /*0720*/  @P1 IMAD R23, R7.reuse, R0, R5 ;  /* 0x0000000007171224 */ /* 0x040fe200078e0205 */
[----:B------:R-:W-:Y:S01]  /*0730*/  @P1 IADD3 R2, P2, PT, R6, R7, RZ ;  /* 0x0000000706021210 */ /* 0x000fe20007f5e0ff */
[----:B------:R-:W-:Y:S01]  /*0740*/  @P1 VIADD R7, R7, 0x2 ;  /* 0x0000000207071836 */ /* 0x000fe20000000000 */
[----:B------:R-:W2:Y:S02]  /*0750*/  @P1 LDC.64 R8, c[0x0][0x380] ;  /* 0x0000e000ff081b82 */ /* 0x000ea40000000a00 */
[----:B------:R-:W-:-:S06]  /*0760*/  @P1 IADD3.X R4, PT, PT, RZ, RZ, RZ, P2, !PT ;  /* 0x000000ffff041210 */ /* 0x000fcc00017fe4ff */
[----:B------:R-:W3:Y:S01]  /*0770*/  LDC.64 R14, c[0x0][0x380] ;  /* 0x0000e000ff0e7b82 */ /* 0x000ee20000000a00 */
[----:B0-----:R-:W-:-:S07]  /*0780*/  @P1 IMAD.WIDE.U32 R16, R17, 0x8, R12 ;  /* 0x0000000811101825 */ /* 0x001fce00078e000c */
[----:B------:R-:W0:Y:S01]  /*0790*/  LDC.64 R10, c[0x0][0x388] ;  /* 0x0000e200ff0a7b82 */ /* 0x000e220000000a00 */
[----:B-1----:R-:W-:Y:S01]  /*07a0*/  @P1 IMAD.WIDE R20, R23, 0x8, R20 ;  /* 0x0000000817141825 */ /* 0x002fe200078e0214 */
[----:B------:R-:W4:Y:S04]  /*07b0*/  @P1 LDG.E.64 R16, desc[UR4][R16.64] ;  /* 0x0000000410101981 */ /* 0x000f28000c1e1b00 */
[----:B------:R-:W4:Y:S01]  /*07c0*/  @P1 LDG.E.64 R12, desc[UR4][R20.64] ;  /* 0x00000004140c1981 */ /* 0x000f22000c1e1b00 */
[----:B--2---:R-:W-:Y:S01]  /*07d0*/  @P1 LEA R8, P2, R2, R8, 0x3 ;  /* 0x0000000802081211 */ /* 0x004fe200078418ff */
[----:B------:R-:W-:-:S03]  /*07e0*/  @P1 IMAD.WIDE R22, R0, 0x8, R20 ;  /* 0x0000000800161825 */ /* 0x000fc600078e0214 */
[----:B------:R-:W-:Y:S01]  /*07f0*/  @P1 LEA.HI.X R9, R2, R9, R4, 0x3, P2 ;  /* 0x0000000902091211 */ /* 0x000fe200010f1c04 */
[----:B------:R-:W-:Y:S01]  /*0800*/  @!P0 IMAD R27, R7, R0, R5 ;  /* 0x00000000071b8224 */ /* 0x000fe200078e0205 */
[----:B------:R-:W-:Y:S02]  /*0810*/  @!P0 IADD3 R25, PT, PT, R6, R7, RZ ;  /* 0x0000000706198210 */ /* 0x000fe40007ffe0ff */
[----:B------:R-:W2:Y:S04]  /*0820*/  @P1 LDG.E.64 R6, desc[UR4][R22.64] ;  /* 0x0000000416061981 */ /* 0x000ea8000c1e1b00 */
[----:B------:R-:W2:Y:S01]  /*0830*/  @P1 LDG.E.64 R8, desc[UR4][R8.64+0x8] ;  /* 0x0000080408081981 */ /* 0x000ea2000c1e1b00 */
[----:B---3--:R-:W-:-:S04]  /*0840*/  @!P0 IMAD.WIDE.U32 R14, R25, 0x8, R14 ;  /* 0x00000008190e8825 */ /* 0x008fc800078e000e */
[----:B0-----:R-:W-:Y:S02]  /*0850*/  @!P0 IMAD.WIDE R10, R27, 0x8, R10 ;  /* 0x000000081b0a8825 */ /* 0x001fe400078e020a */
[----:B------:R-:W3:Y:S04]  /*0860*/  @!P0 LDG.E.64 R14, desc[UR4][R14.64] ;  /* 0x000000040e0e8981 */ /* 0x000ee8000c1e1b00 */
[----:B------:R-:W3:Y:S01]  /*0870*/  @!P0 LDG.E.64 R10, desc[UR4][R10.64] ;  /* 0x000000040a0a8981 */ /* 0x000ee2000c1e1b00 */
[----:B----4-:R-:W-:-:S08]  /*0880*/  @P1 DFMA R12, R16, R12, R18 ;  /* 0x0000000c100c122b */ /* 0x010fd00000000012 */
[----:B--2---:R-:W-:-:S08]  /*0890*/  @P1 DFMA R18, R8, R6, R12 ;  /* 0x000000060812122b */ /* 0x004fd0000000000c */
[----:B---3--:R-:W-:-:S11]  /*08a0*/  @!P0 DFMA R18, R14, R10, R18 ;  /* 0x0000000a0e12822b */ /* 0x008fd60000000012 */
.L_x_0:
[----:B------:R-:W0:Y:S01]  /*08b0*/  LDC.64 R6, c[0x0][0x390] ;  /* 0x0000e400ff067b82 */ /* 0x000e220000000a00 */
[----:B------:R-:W-:-:S04]  /*08c0*/  IMAD R3, R3, R0, R5 ;  /* 0x0000000003037224 */ /* 0x000fc800078e0205 */
[----:B0-----:R-:W-:-:S05]  /*08d0*/  IMAD.WIDE R2, R3, 0x8, R6 ;  /* 0x0000000803027825 */ /* 0x001fca00078e0206 */
[----:B------:R-:W-:Y:S01]  /*08e0*/  STG.E.64 desc[UR4][R2.64], R18 ;  /* 0x0000001202007986 */ /* 0x000fe2000c101b04 */
[----:B------:R-:W-:Y:S05]  /*08f0*/  EXIT ;  /* 0x000000000000794d */ /* 0x000fea0003800000 */
.L_x_4:
[----:B------:R-:W-:-:S00]  /*0900*/  BRA `(.L_x_4) ;  /* 0xfffffffc00fc7947 */ /* 0x000fc0000383ffff */
[----:B------:R-:W-:-:S00]  /*0910*/  NOP ;  /* 0x0000000000007918 */ /* 0x000fc00000000000 */
        /* <DEDUP_REMOVED lines=14> */
.L_x_24:


//--------------------- .text._Z12gpu_add_biasPdS_iii --------------------------
	.section	.text._Z12gpu_add_biasPdS_iii,"ax",@progbits
	.align	128
        .global         _Z12gpu_add_biasPdS_iii
        .type           _Z12gpu_add_biasPdS_iii,@function
        .size           _Z12gpu_add_biasPdS_iii,(.L_x_25 - _Z12gpu_add_biasPdS_iii)
        .other          _Z12gpu_add_biasPdS_iii,@"STO_CUDA_ENTRY STV_DEFAULT"
_Z12gpu_add_biasPdS_iii:
.text._Z12gpu_add_biasPdS_iii:
[----:B------:R-:W-:Y:S01]  /*0000*/  LDC R1, c[0x0][0x37c] ;  /* 0x0000df00ff017b82 */ /* 0x000fe20000000800 */
[----:B------:R-:W0:Y:S07]  /*0010*/  S2R R3, SR_TID.Y ;  /* 0x0000000000037919 */ /* 0x000e2e0000002200 */
[----:B------:R-:W0:Y:S01]  /*0020*/  S2UR UR4, SR_CTAID.Y ;  /* 0x00000000000479c3 */ /* 0x000e220000002600 */
[----:B------:R-:W1:Y:S01]  /*0030*/  LDCU.64 UR6, c[0x0][0x390] ;  /* 0x00007200ff0677ac */ /* 0x000e620008000a00 */
[----:B------:R-:W2:Y:S06]  /*0040*/  S2R R5, SR_TID.X ;  /* 0x0000000000057919 */ /* 0x000eac0000002100 */
[----:B------:R-:W0:Y:S08]  /*0050*/  LDC R0, c[0x0][0x364] ;  /* 0x0000d900ff007b82 */ /* 0x000e300000000800 */
[----:B------:R-:W2:Y:S08]  /*0060*/  S2UR UR5, SR_CTAID.X ;  /* 0x00000000000579c3 */ /* 0x000eb00000002500 */
[----:B------:R-:W2:Y:S01]  /*0070*/  LDC R6, c[0x0][0x360] ;  /* 0x0000d800ff067b82 */ /* 0x000ea20000000800 */
[----:B0-----:R-:W-:-:S05]  /*0080*/  IMAD R0, R0, UR4, R3 ;  /* 0x0000000400007c24 */ /* 0x001fca000f8e0203 */
[----:B-1----:R-:W-:Y:S01]  /*0090*/  ISETP.GE.AND P0, PT, R0, UR6, PT ;  /* 0x0000000600007c0c */ /* 0x002fe2000bf06270 */
[----:B--2---:R-:W-:-:S05]  /*00a0*/  IMAD R6, R6, UR5, R5 ;  /* 0x0000000506067c24 */ /* 0x004fca000f8e0205 */
[----:B------:R-:W-:-:S13]  /*00b0*/  ISETP.GE.OR P0, PT, R6, UR7, P0 ;  /* 0x0000000706007c0c */ /* 0x000fda0008706670 */
[----:B------:R-:W-:Y:S05]  /*00c0*/  @P0 EXIT ;  /* 0x000000000000094d */ /* 0x000fea0003800000 */
[----:B------:R-:W0:Y:S01]  /*00d0*/  S2R R9, SR_CTAID.Z ;  /* 0x0000000000097919 */ /* 0x000e220000002700 */
[----:B------:R-:W1:Y:S01]  /*00e0*/  LDC.64 R2, c[0x0][0x388] ;  /* 0x0000e200ff027b82 */ /* 0x000e620000000a00 */
[----:B------:R-:W2:Y:S07]  /*00f0*/  LDCU.64 UR4, c[0x0][0x358] ;  /* 0x00006b00ff0477ac */ /* 0x000eae0008000a00 */
[----:B------:R-:W3:Y:S01]  /*0100*/  LDC.64 R4, c[0x0][0x380] ;  /* 0x0000e000ff047b82 */ /* 0x000ee20000000a00 */
[----:B0-----:R-:W-:-:S02]  /*0110*/  IMAD R7, R9, UR6, R0 ;  /* 0x0000000609077c24 */ /* 0x001fc4000f8e0200 */
[----:B-1----:R-:W-:-:S04]  /*0120*/  IMAD.WIDE.U32 R2, R9, 0x8, R2 ;  /* 0x0000000809027825 */ /* 0x002fc800078e0002 */
[----:B------:R-:W-:Y:S02]  /*0130*/  IMAD R7, R7, UR7, R6 ;  /* 0x0000000707077c24 */ /* 0x000fe4000f8e0206 */
[----:B--2---:R-:W2:Y:S02]  /*0140*/  LDG.E.64 R2, desc[UR4][R2.64] ;  /* 0x0000000402027981 */ /* 0x004ea4000c1e1b00 */
[----:B---3--:R-:W-:-:S05]  /*0150*/  IMAD.WIDE R4, R7, 0x8, R4 ;  /* 0x0000000807047825 */ /* 0x008fca00078e0204 */
[----:B------:R-:W2:Y:S02]  /*0160*/  LDG.E.64 R6, desc[UR4][R4.64] ;  /* 0x0000000404067981 */ /* 0x000ea4000c1e1b00 */
[----:B--2---:R-:W-:-:S07]  /*0170*/  DADD R6, R2, R6 ;  /* 0x0000000002067229 */ /* 0x004fce0000000006 */
[----:B------:R-:W-:Y:S01]  /*0180*/  STG.E.64 desc[UR4][R4.64], R6 ;  /* 0x0000000604007986 */ /* 0x000fe2000c101b04 */
[----:B------:R-:W-:Y:S05]  /*0190*/  EXIT ;  /* 0x000000000000794d */ /* 0x000fea0003800000 */
.L_x_5:
        /* <DEDUP_REMOVED lines=14> */
.L_x_25:


//--------------------- .text._Z6b_normPdS_S_S_dii --------------------------
	.section	.text._Z6b_normPdS_S_S_dii,"ax",@progbits
	.align	128
        .global         _Z6b_normPdS_S_S_dii
        .type           _Z6b_normPdS_S_S_dii,@function
        .size           _Z6b_normPdS_S_S_dii,(.L_x_23 - _Z6b_normPdS_S_S_dii)
        .other          _Z6b_normPdS_S_S_dii,@"STO_CUDA_ENTRY STV_DEFAULT"
_Z6b_normPdS_S_S_dii:
.text._Z6b_normPdS_S_S_dii:
[----:B------:R-:W-:Y:S01]  /*0000*/  LDC R1, c[0x0][0x37c] ;  /* 0x0000df00ff017b82 */ /* 0x000fe20000000800 */
[----:B------:R-:W0:Y:S07]  /*0010*/  S2R R4, SR_TID.X ;  /* 0x0000000000047919 */ /* 0x000e2e0000002100 */
[----:B------:R-:W0:Y:S08]  /*0020*/  S2UR UR4, SR_CTAID.X ;  /* 0x00000000000479c3 */ /* 0x000e300000002500 */
[----:B------:R-:W0:Y:S08]  /*0030*/  LDC R5, c[0x0][0x360] ;  /* 0x0000d800ff057b82 */ /* 0x000e300000000800 */
[----:B------:R-:W1:Y:S01]  /*0040*/  LDC.64 R2, c[0x0][0x3a8] ;  /* 0x0000ea00ff027b82 */ /* 0x000e620000000a00 */
[----:B0-----:R-:W-:-:S02]  /*0050*/  IMAD R4, R5, UR4, R4 ;  /* 0x0000000405047c24 */ /* 0x001fc4000f8e0204 */
[----:B-1----:R-:W-:-:S05]  /*0060*/  IMAD R5, R3, R2, RZ ;  /* 0x0000000203057224 */ /* 0x002fca00078e02ff */
[----:B------:R-:W-:-:S13]  /*0070*/  ISETP.GE.AND P0, PT, R4, R5, PT ;  /* 0x000000050400720c */ /* 0x000fda0003f06270 */
[----:B------:R-:W-:Y:S05]  /*0080*/  @P0 EXIT ;  /* 0x000000000000094d */ /* 0x000fea0003800000 */
[----:B------:R-:W-:Y:S01]  /*0090*/  IABS R5, R3 ;  /* 0x0000000300057213 */ /* 0x000fe20000000000 */
[----:B------:R-:W0:Y:S01]  /*00a0*/  LDCU.64 UR4, c[0x0][0x358] ;  /* 0x00006b00ff0477ac */ /* 0x000e220008000a00 */
[----:B------:R-:W-:Y:S02]  /*00b0*/  ISETP.GE.AND P2, PT, R4, RZ, PT ;  /* 0x000000ff0400720c */ /* 0x000fe40003f46270 */
[----:B------:R-:W1:Y:S01]  /*00c0*/  I2F.RP R0, R5 ;  /* 0x0000000500007306 */ /* 0x000e620000209400 */
[----:B------:R-:W2:Y:S07]  /*00d0*/  LDCU.64 UR6, c[0x0][0x3a0] ;  /* 0x00007400ff0677ac */ /* 0x000eae0008000a00 */
[----:B-1----:R-:W1:Y:S02]  /*00e0*/  MUFU.RCP R0, R0 ;  /* 0x0000000000007308 */ /* 0x002e640000001000 */
[----:B-1----:R-:W-:-:S06]  /*00f0*/  VIADD R6, R0, 0xffffffe ;  /* 0x0ffffffe00067836 */ /* 0x002fcc0000000000 */
[----:B------:R1:W3:Y:S02]  /*0100*/  F2I.FTZ.U32.TRUNC.NTZ R7, R6 ;  /* 0x0000000600077305 */ /* 0x0002e4000021f000 */
[----:B-1----:R-:W-:Y:S02]  /*0110*/  IMAD.MOV.U32 R6, RZ, RZ, RZ ;  /* 0x000000ffff067224 */ /* 0x002fe400078e00ff */
[----:B---3--:R-:W-:-:S04]  /*0120*/  IMAD.MOV R2, RZ, RZ, -R7 ;  /* 0x000000ffff027224 */ /* 0x008fc800078e0a07 */
[----:B------:R-:W-:Y:S01]  /*0130*/  IMAD R9, R2, R5, RZ ;  /* 0x0000000502097224 */ /* 0x000fe200078e02ff */
[----:B------:R-:W-:-:S03]  /*0140*/  IABS R2, R4 ;  /* 0x0000000400027213 */ /* 0x000fc60000000000 */
[----:B------:R-:W-:-:S06]  /*0150*/  IMAD.HI.U32 R7, R7, R9, R6 ;  /* 0x0000000907077227 */ /* 0x000fcc00078e0006 */
[----:B------:R-:W-:-:S04]  /*0160*/  IMAD.HI.U32 R7, R7, R2, RZ ;  /* 0x0000000207077227 */ /* 0x000fc800078e00ff */
[----:B------:R-:W-:-:S04]  /*0170*/  IMAD.MOV R7, RZ, RZ, -R7 ;  /* 0x000000ffff077224 */ /* 0x000fc800078e0a07 */
[C---:B------:R-:W-:Y:S02]  /*0180*/  IMAD R0, R5.reuse, R7, R2 ;  /* 0x0000000705007224 */ /* 0x040fe400078e0202 */
[----:B------:R-:W1:Y:S03]  /*0190*/  LDC.64 R6, c[0x0][0x398] ;  /* 0x0000e600ff067b82 */ /* 0x000e660000000a00 */
[----:B------:R-:W-:-:S13]  /*01a0*/  ISETP.GT.U32.AND P0, PT, R5, R0, PT ;  /* 0x000000000500720c */ /* 0x000fda0003f04070 */
[----:B------:R-:W-:Y:S01]  /*01b0*/  @!P0 IMAD.IADD R0, R0, 0x1, -R5 ;  /* 0x0000000100008824 */ /* 0x000fe200078e0a05 */
[----:B------:R-:W-:-:S04]  /*01c0*/  ISETP.NE.AND P0, PT, R3, RZ, PT ;  /* 0x000000ff0300720c */ /* 0x000fc80003f05270 */
[----:B------:R-:W-:-:S13]  /*01d0*/  ISETP.GT.U32.AND P1, PT, R5, R0, PT ;  /* 0x000000000500720c */ /* 0x000fda0003f24070 */
[----:B------:R-:W-:-:S04]  /*01e0*/  @!P1 IMAD.IADD R0, R0, 0x1, -R5 ;  /* 0x0000000100009824 */ /* 0x000fc800078e0a05 */
[----:B------:R-:W-:Y:S01]  /*01f0*/  @!P2 IMAD.MOV R0, RZ, RZ, -R0 ;  /* 0x000000ffff00a224 */ /* 0x000fe200078e0a00 */
[----:B------:R-:W-:-:S05]  /*0200*/  @!P0 LOP3.LUT R0, RZ, R3, RZ, 0x33, !PT ;  /* 0x00000003ff008212 */ /* 0x000fca00078e33ff */
[----:B-1----:R-:W-:-:S06]  /*0210*/  IMAD.WIDE R2, R0, 0x8, R6 ;  /* 0x0000000800027825 */ /* 0x002fcc00078e0206 */
[----:B0-----:R-:W2:Y:S01]  /*0220*/  LDG.E.64 R2, desc[UR4][R2.64] ;  /* 0x0000000402027981 */ /* 0x001ea2000c1e1b00 */
[----:B------:R-:W-:Y:S01]  /*0230*/  IMAD.MOV.U32 R12, RZ, RZ, 0x0 ;  /* 0x00000000ff0c7424 */ /* 0x000fe200078e00ff */
[----:B------:R-:W-:Y:S01]  /*0240*/  BSSY.RECONVERGENT B0, `(.L_x_6) ;  /* 0x0000013000007945 */ /* 0x000fe20003800200 */
[----:B------:R-:W-:Y:S01]  /*0250*/  IMAD.MOV.U32 R13, RZ, RZ, 0x3fd80000 ;  /* 0x3fd80000ff0d7424 */ /* 0x000fe200078e00ff */
[----:B--2---:R-:W-:-:S06]  /*0260*/  DADD R10, R2, UR6 ;  /* 0x00000006020a7e29 */ /* 0x004fcc0008000000 */
[----:B------:R-:W0:Y:S04]  /*0270*/  MUFU.RSQ64H R9, R11 ;  /* 0x0000000b00097308 */ /* 0x000e280000001c00 */
[----:B------:R-:W-:-:S05]  /*0280*/  VIADD R8, R11, 0xfcb00000 ;  /* 0xfcb000000b087836 */ /* 0x000fca0000000000 */
[----:B------:R-:W-:Y:S01]  /*0290*/  ISETP.GE.U32.AND P0, PT, R8, 0x7ca00000, PT ;  /* 0x7ca000000800780c */ /* 0x000fe20003f06070 */
[----:B0-----:R-:W-:-:S08]  /*02a0*/  DMUL R6, R8, R8 ;  /* 0x0000000808067228 */ /* 0x001fd00000000000 */
[----:B------:R-:W-:-:S08]  /*02b0*/  DFMA R6, R10, -R6, 1 ;  /* 0x3ff000000a06742b */ /* 0x000fd00000000806 */
[----:B------:R-:W-:Y:S02]  /*02c0*/  DFMA R12, R6, R12, 0.5 ;  /* 0x3fe00000060c742b */ /* 0x000fe4000000000c */
[----:B------:R-:W-:-:S08]  /*02d0*/  DMUL R6, R8, R6 ;  /* 0x0000000608067228 */ /* 0x000fd00000000000 */
[----:B------:R-:W-:-:S08]  /*02e0*/  DFMA R14, R12, R6, R8 ;  /* 0x000000060c0e722b */ /* 0x000fd00000000008 */
[----:B------:R-:W-:Y:S02]  /*02f0*/  DMUL R16, R10, R14 ;  /* 0x0000000e0a107228 */ /* 0x000fe40000000000 */
[----:B------:R-:W-:Y:S02]  /*0300*/  VIADD R13, R15, 0xfff00000 ;  /* 0xfff000000f0d7836 */ /* 0x000fe40000000000 */
[----:B------:R-:W-:-:S04]  /*0310*/  IMAD.MOV.U32 R12, RZ, RZ, R14 ;  /* 0x000000ffff0c7224 */ /* 0x000fc800078e000e */
[----:B------:R-:W-:-:S08]  /*0320*/  DFMA R18, R16, -R16, R10 ;  /* 0x800000101012722b */ /* 0x000fd0000000000a */
[----:B------:R-:W-:Y:S01]  /*0330*/  DFMA R6, R18, R12, R16 ;  /* 0x0000000c1206722b */ /* 0x000fe20000000010 */
[----:B------:R-:W-:Y:S10]  /*0340*/  @!P0 BRA `(.L_x_7) ;  /* 0x0000000000088947 */ /* 0x000ff40003800000 */
[----:B------:R-:W-:-:S07]  /*0350*/  MOV R2, 0x370 ;  /* 0x0000037000027802 */ /* 0x000fce0000000f00 */
[----:B------:R-:W-:Y:S05]  /*0360*/  CALL.REL.NOINC `($__internal_1_$__cuda_sm20_dsqrt_rn_f64_mediumpath_v1) ;  /* 0x0000000400f87944 */ /* 0x000fea0003c00000 */
.L_x_7:
[----:B------:R-:W-:Y:S05]  /*0370*/  BSYNC.RECONVERGENT B0 ;  /* 0x0000000000007941 */ /* 0x000fea0003800200 */
.L_x_6:
[----:B------:R-:W0:Y:S08]  /*0380*/  LDC.64 R10, c[0x0][0x388] ;  /* 0x0000e200ff0a7b82 */ /* 0x000e300000000a00 */
[----:B------:R-:W1:Y:S08]  /*0390*/  LDC.64 R2, c[0x0][0x380] ;  /* 0x0000e000ff027b82 */ /* 0x000e700000000a00 */
[----:B------:R-:W2:Y:S01]  /*03a0*/  LDC.64 R12, c[0x0][0x390] ;  /* 0x0000e400ff0c7b82 */ /* 0x000ea20000000a00 */
[----:B0-----:R-:W-:-:S06]  /*03b0*/  IMAD.WIDE R10, R0, 0x8, R10 ;  /* 0x00000008000a7825 */ /* 0x001fcc00078e020a */
[----:B------:R-:W3:Y:S01]  /*03c0*/  LDG.E.64 R10, desc[UR4][R10.64] ;  /* 0x000000040a0a7981 */ /* 0x000ee2000c1e1b00 */
[----:B-1----:R-:W-:-:S05]  /*03d0*/  IMAD.WIDE R4, R4, 0x8, R2 ;  /* 0x0000000804047825 */ /* 0x002fca00078e0202 */
[----:B------:R-:W3:Y:S01]  /*03e0*/  LDG.E.64 R2, desc[UR4][R4.64] ;  /* 0x0000000404027981 */ /* 0x000ee2000c1e1b00 */
[----:B--2---:R-:W-:-:S05]  /*03f0*/  IMAD.WIDE R12, R0, 0x8, R12 ;  /* 0x00000008000c7825 */ /* 0x004fca00078e020c */
[----:B------:R-:W2:Y:S01]  /*0400*/  LDG.E.64 R8, desc[UR4][R12.64] ;  /* 0x000000040c087981 */ /* 0x000ea2000c1e1b00 */
[----:B------:R-:W0:Y:S01]  /*0410*/  MUFU.RCP64H R15, R7 ;  /* 0x00000007000f7308 */ /* 0x000e220000001800 */
[----:B------:R-:W-:-:S06]  /*0420*/  IMAD.MOV.U32 R14, RZ, RZ, 0x1 ;  /* 0x00000001ff0e7424 */ /* 0x000fcc00078e00ff */
[----:B0-----:R-:W-:-:S08]  /*0430*/  DFMA R16, R14, -R6, 1 ;  /* 0x3ff000000e10742b */ /* 0x001fd00000000806 */
[----:B------:R-:W-:-:S08]  /*0440*/  DFMA R16, R16, R16, R16 ;  /* 0x000000101010722b */ /* 0x000fd00000000010 */
[----:B------:R-:W-:-:S08]  /*0450*/  DFMA R16, R14, R16, R14 ;  /* 0x000000100e10722b */ /* 0x000fd0000000000e */
[----:B------:R-:W-:-:S08]  /*0460*/  DFMA R14, R16, -R6, 1 ;  /* 0x3ff00000100e742b */ /* 0x000fd00000000806 */
[----:B------:R-:W-:Y:S01]  /*0470*/  DFMA R14, R16, R14, R16 ;  /* 0x0000000e100e722b */ /* 0x000fe20000000010 */
[----:B------:R-:W-:Y:S01]  /*0480*/  BSSY.RECONVERGENT B0, `(.L_x_8) ;  /* 0x000000e000007945 */ /* 0x000fe20003800200 */
[----:B---3--:R-:W-:-:S08]  /*0490*/  DADD R2, R2, -R10 ;  /* 0x0000000002027229 */ /* 0x008fd0000000080a */
[----:B--2---:R-:W-:-:S08]  /*04a0*/  DMUL R8, R2, R8 ;  /* 0x0000000802087228 */ /* 0x004fd00000000000 */
[----:B------:R-:W-:-:S08]  /*04b0*/  DMUL R2, R8, R14 ;  /* 0x0000000e08027228 */ /* 0x000fd00000000000 */
[----:B------:R-:W-:-:S08]  /*04c0*/  DFMA R10, R2, -R6, R8 ;  /* 0x80000006020a722b */ /* 0x000fd00000000008 */
[----:B------:R-:W-:Y:S01]  /*04d0*/  DFMA R2, R14, R10, R2 ;  /* 0x0000000a0e02722b */ /* 0x000fe20000000002 */
[----:B------:R-:W-:-:S09]  /*04e0*/  FSETP.GEU.AND P1, PT, |R9|, 6.5827683646048100446e-37, PT ;  /* 0x036000000900780b */ /* 0x000fd20003f2e200 */
[----:B------:R-:W-:-:S05]  /*04f0*/  FFMA R0, RZ, R7, R3 ;  /* 0x00000007ff007223 */ /* 0x000fca0000000003 */
[----:B------:R-:W-:-:S13]  /*0500*/  FSETP.GT.AND P0, PT, |R0|, 1.469367938527859385e-39, PT ;  /* 0x001000000000780b */ /* 0x000fda0003f04200 */
[----:B------:R-:W-:Y:S05]  /*0510*/  @P0 BRA P1, `(.L_x_9) ;  /* 0x0000000000100947 */ /* 0x000fea0000800000 */
[----:B------:R-:W-:-:S07]  /*0520*/  MOV R0, 0x540 ;  /* 0x0000054000007802 */ /* 0x000fce0000000f00 */
[----:B------:R-:W-:Y:S05]  /*0530*/  CALL.REL.NOINC `($__internal_0_$__cuda_sm20_div_rn_f64_full) ;  /* 0x0000000000147944 */ /* 0x000fea0003c00000 */
[----:B------:R-:W-:Y:S01]  /*0540*/  MOV R2, R12 ;  /* 0x0000000c00027202 */ /* 0x000fe20000000f00 */
[----:B------:R-:W-:-:S07]  /*0550*/  IMAD.MOV.U32 R3, RZ, RZ, R13 ;  /* 0x000000ffff037224 */ /* 0x000fce00078e000d */
.L_x_9:
[----:B------:R-:W-:Y:S05]  /*0560*/  BSYNC.RECONVERGENT B0 ;  /* 0x0000000000007941 */ /* 0x000fea0003800200 */
.L_x_8:
[----:B------:R-:W-:Y:S01]  /*0570*/  STG.E.64 desc[UR4][R4.64], R2 ;  /* 0x0000000204007986 */ /* 0x000fe2000c101b04 */
[----:B------:R-:W-:Y:S05]  /*0580*/  EXIT ;  /* 0x000000000000794d */ /* 0x000fea0003800000 */
        .weak           $__internal_0_$__cuda_sm20_div_rn_f64_full
        .type           $__internal_0_$__cuda_sm20_div_rn_f64_full,@function
        .size           $__internal_0_$__cuda_sm20_div_rn_f64_full,($__internal_1_$__cuda_sm20_dsqrt_rn_f64_mediumpath_v1 - $__internal_0_$__cuda_sm20_div_rn_f64_full)
$__internal_0_$__cuda_sm20_div_rn_f64_full:
[C---:B------:R-:W-:Y:S01]  /*0590*/  FSETP.GEU.AND P0, PT, |R7|.reuse, 1.469367938527859385e-39, PT ;  /* 0x001000000700780b */ /* 0x040fe20003f0e200 */
[----:B------:R-:W-:Y:S01]  /*05a0*/  IMAD.MOV.U32 R16, RZ, RZ, 0x1 ;  /* 0x00000001ff107424 */ /* 0x000fe200078e00ff */
[----:B------:R-:W-:Y:S01]  /*05b0*/  LOP3.LUT R2, R7, 0x800fffff, RZ, 0xc0, !PT ;  /* 0x800fffff07027812 */ /* 0x000fe200078ec0ff */
[----:B------:R-:W-:Y:S01]  /*05c0*/  BSSY.RECONVERGENT B1, `(.L_x_10) ;  /* 0x0000055000017945 */ /* 0x000fe20003800200 */
[C---:B------:R-:W-:Y:S02]  /*05d0*/  FSETP.GEU.AND P2, PT, |R9|.reuse, 1.469367938527859385e-39, PT ;  /* 0x001000000900780b */ /* 0x040fe40003f4e200 */
[----:B------:R-:W-:Y:S01]  /*05e0*/  LOP3.LUT R3, R2, 0x3ff00000, RZ, 0xfc, !PT ;  /* 0x3ff0000002037812 */ /* 0x000fe200078efcff */
[----:B------:R-:W-:Y:S01]  /*05f0*/  IMAD.MOV.U32 R2, RZ, RZ, R6 ;  /* 0x000000ffff027224 */ /* 0x000fe200078e0006 */
[----:B------:R-:W-:Y:S02]  /*0600*/  LOP3.LUT R12, R9, 0x7ff00000, RZ, 0xc0, !PT ;  /* 0x7ff00000090c7812 */ /* 0x000fe400078ec0ff */
[----:B------:R-:W-:-:S03]  /*0610*/  LOP3.LUT R15, R7, 0x7ff00000, RZ, 0xc0, !PT ;  /* 0x7ff00000070f7812 */ /* 0x000fc600078ec0ff */
[----:B------:R-:W-:Y:S01]  /*0620*/  @!P0 DMUL R2, R6, 8.98846567431157953865e+307 ;  /* 0x7fe0000006028828 */ /* 0x000fe20000000000 */
[----:B------:R-:W-:-:S03]  /*0630*/  ISETP.GE.U32.AND P1, PT, R12, R15, PT ;  /* 0x0000000f0c00720c */ /* 0x000fc60003f26070 */
[----:B------:R-:W-:Y:S01]  /*0640*/  @!P2 LOP3.LUT R13, R7, 0x7ff00000, RZ, 0xc0, !PT ;  /* 0x7ff00000070da812 */ /* 0x000fe200078ec0ff */
[----:B------:R-:W-:Y:S01]  /*0650*/  @!P2 IMAD.MOV.U32 R18, RZ, RZ, RZ ;  /* 0x000000ffff12a224 */ /* 0x000fe200078e00ff */
[----:B------:R-:W0:Y:S02]  /*0660*/  MUFU.RCP64H R17, R3 ;  /* 0x0000000300117308 */ /* 0x000e240000001800 */
[----:B------:R-:W-:Y:S01]  /*0670*/  @!P2 ISETP.GE.U32.AND P3, PT, R12, R13, PT ;  /* 0x0000000d0c00a20c */ /* 0x000fe20003f66070 */
[----:B------:R-:W-:-:S05]  /*0680*/  IMAD.MOV.U32 R13, RZ, RZ, 0x1ca00000 ;  /* 0x1ca00000ff0d7424 */ /* 0x000fca00078e00ff */
[----:B------:R-:W-:-:S04]  /*0690*/  @!P2 SEL R19, R13, 0x63400000, !P3 ;  /* 0x634000000d13a807 */ /* 0x000fc80005800000 */
[----:B------:R-:W-:-:S04]  /*06a0*/  @!P2 LOP3.LUT R19, R19, 0x80000000, R9, 0xf8, !PT ;  /* 0x800000001313a812 */ /* 0x000fc800078ef809 */
[----:B------:R-:W-:Y:S01]  /*06b0*/  @!P2 LOP3.LUT R19, R19, 0x100000, RZ, 0xfc, !PT ;  /* 0x001000001313a812 */ /* 0x000fe200078efcff */
[----:B0-----:R-:W-:-:S08]  /*06c0*/  DFMA R10, R16, -R2, 1 ;  /* 0x3ff00000100a742b */ /* 0x001fd00000000802 */
[----:B------:R-:W-:-:S08]  /*06d0*/  DFMA R10, R10, R10, R10 ;  /* 0x0000000a0a0a722b */ /* 0x000fd0000000000a */
[----:B------:R-:W-:Y:S01]  /*06e0*/  DFMA R16, R16, R10, R16 ;  /* 0x0000000a1010722b */ /* 0x000fe20000000010 */
[----:B------:R-:W-:Y:S01]  /*06f0*/  SEL R11, R13, 0x63400000, !P1 ;  /* 0x634000000d0b7807 */ /* 0x000fe20004800000 */
[----:B------:R-:W-:-:S03]  /*0700*/  IMAD.MOV.U32 R10, RZ, RZ, R8 ;  /* 0x000000ffff0a7224 */ /* 0x000fc600078e0008 */
[----:B------:R-:W-:-:S03]  /*0710*/  LOP3.LUT R11, R11, 0x800fffff, R9, 0xf8, !PT ;  /* 0x800fffff0b0b7812 */ /* 0x000fc600078ef809 */
[----:B------:R-:W-:-:S03]  /*0720*/  DFMA R20, R16, -R2, 1 ;  /* 0x3ff000001014742b */ /* 0x000fc60000000802 */
[----:B------:R-:W-:-:S05]  /*0730*/  @!P2 DFMA R10, R10, 2, -R18 ;  /* 0x400000000a0aa82b */ /* 0x000fca0000000812 */
[----:B------:R-:W-:Y:S01]  /*0740*/  DFMA R16, R16, R20, R16 ;  /* 0x000000141010722b */ /* 0x000fe20000000010 */
[----:B------:R-:W-:Y:S02]  /*0750*/  IMAD.MOV.U32 R21, RZ, RZ, R12 ;  /* 0x000000ffff157224 */ /* 0x000fe400078e000c */
[----:B------:R-:W-:Y:S01]  /*0760*/  IMAD.MOV.U32 R20, RZ, RZ, R15 ;  /* 0x000000ffff147224 */ /* 0x000fe200078e000f */
[----:B------:R-:W-:Y:S02]  /*0770*/  @!P0 LOP3.LUT R20, R3, 0x7ff00000, RZ, 0xc0, !PT ;  /* 0x7ff0000003148812 */ /* 0x000fe400078ec0ff */
[----:B------:R-:W-:Y:S02]  /*0780*/  @!P2 LOP3.LUT R21, R11, 0x7ff00000, RZ, 0xc0, !PT ;  /* 0x7ff000000b15a812 */ /* 0x000fe400078ec0ff */
[----:B------:R-:W-:Y:S01]  /*0790*/  DMUL R18, R16, R10 ;  /* 0x0000000a10127228 */ /* 0x000fe20000000000 */
[----:B------:R-:W-:Y:S02]  /*07a0*/  VIADD R23, R20, 0xffffffff ;  /* 0xffffffff14177836 */ /* 0x000fe40000000000 */
[----:B------:R-:W-:-:S05]  /*07b0*/  VIADD R22, R21, 0xffffffff ;  /* 0xffffffff15167836 */ /* 0x000fca0000000000 */
[----:B------:R-:W-:Y:S01]  /*07c0*/  DFMA R14, R18, -R2, R10 ;  /* 0x80000002120e722b */ /* 0x000fe2000000000a */
[----:B------:R-:W-:-:S04]  /*07d0*/  ISETP.GT.U32.AND P0, PT, R22, 0x7feffffe, PT ;  /* 0x7feffffe1600780c */ /* 0x000fc80003f04070 */
[----:B------:R-:W-:-:S03]  /*07e0*/  ISETP.GT.U32.OR P0, PT, R23, 0x7feffffe, P0 ;  /* 0x7feffffe1700780c */ /* 0x000fc60000704470 */
[----:B------:R-:W-:-:S10]  /*07f0*/  DFMA R14, R16, R14, R18 ;  /* 0x0000000e100e722b */ /* 0x000fd40000000012 */
[----:B------:R-:W-:Y:S05]  /*0800*/  @P0 BRA `(.L_x_11) ;  /* 0x00000000006c0947 */ /* 0x000fea0003800000 */
[----:B------:R-:W-:-:S04]  /*0810*/  LOP3.LUT R9, R7, 0x7ff00000, RZ, 0xc0, !PT ;  /* 0x7ff0000007097812 */ /* 0x000fc800078ec0ff */
[CC--:B------:R-:W-:Y:S02]  /*0820*/  VIADDMNMX R8, R12.reuse, -R9.reuse, 0xb9600000, !PT ;  /* 0xb96000000c087446 */ /* 0x0c0fe40007800909 */
[----:B------:R-:W-:Y:S02]  /*0830*/  ISETP.GE.U32.AND P0, PT, R12, R9, PT ;  /* 0x000000090c00720c */ /* 0x000fe40003f06070 */
[----:B------:R-:W-:Y:S02]  /*0840*/  VIMNMX R8, PT, PT, R8, 0x46a00000, PT ;  /* 0x46a0000008087848 */ /* 0x000fe40003fe0100 */
[----:B------:R-:W-:-:S04]  /*0850*/  SEL R13, R13, 0x63400000, !P0 ;  /* 0x634000000d0d7807 */ /* 0x000fc80004000000 */
[----:B------:R-:W-:Y:S01]  /*0860*/  IADD3 R16, PT, PT, -R13, R8, RZ ;  /* 0x000000080d107210 */ /* 0x000fe20007ffe1ff */
[----:B------:R-:W-:-:S04]  /*0870*/  IMAD.MOV.U32 R8, RZ, RZ, RZ ;  /* 0x000000ffff087224 */ /* 0x000fc800078e00ff */
[----:B------:R-:W-:-:S06]  /*0880*/  VIADD R9, R16, 0x7fe00000 ;  /* 0x7fe0000010097836 */ /* 0x000fcc0000000000 */
[----:B------:R-:W-:-:S10]  /*0890*/  DMUL R12, R14, R8 ;  /* 0x000000080e0c7228 */ /* 0x000fd40000000000 */
[----:B------:R-:W-:-:S13]  /*08a0*/  FSETP.GTU.AND P0, PT, |R13|, 1.469367938527859385e-39, PT ;  /* 0x001000000d00780b */ /* 0x000fda0003f0c200 */
[----:B------:R-:W-:Y:S05]  /*08b0*/  @P0 BRA `(.L_x_12) ;  /* 0x0000000000940947 */ /* 0x000fea0003800000 */
[----:B------:R-:W-:Y:S01]  /*08c0*/  DFMA R2, R14, -R2, R10 ;  /* 0x800000020e02722b */ /* 0x000fe2000000000a */
[----:B------:R-:W-:-:S09]  /*08d0*/  IMAD.MOV.U32 R8, RZ, RZ, RZ ;  /* 0x000000ffff087224 */ /* 0x000fd200078e00ff */
[C---:B------:R-:W-:Y:S02]  /*08e0*/  FSETP.NEU.AND P0, PT, R3.reuse, RZ, PT ;  /* 0x000000ff0300720b */ /* 0x040fe40003f0d000 */
[----:B------:R-:W-:-:S04]  /*08f0*/  LOP3.LUT R7, R3, 0x80000000, R7, 0x48, !PT ;  /* 0x8000000003077812 */ /* 0x000fc800078e4807 */
[----:B------:R-:W-:-:S07]  /*0900*/  LOP3.LUT R9, R7, R9, RZ, 0xfc, !PT ;  /* 0x0000000907097212 */ /* 0x000fce00078efcff */
[----:B------:R-:W-:Y:S05]  /*0910*/  @!P0 BRA `(.L_x_12) ;  /* 0x00000000007c8947 */ /* 0x000fea0003800000 */
[----:B------:R-:W-:Y:S01]  /*0920*/  IMAD.MOV R3, RZ, RZ, -R16 ;  /* 0x000000ffff037224 */ /* 0x000fe200078e0a10 */
[----:B------:R-:W-:Y:S01]  /*0930*/  DMUL.RP R8, R14, R8 ;  /* 0x000000080e087228 */ /* 0x000fe20000008000 */
[----:B------:R-:W-:-:S06]  /*0940*/  IMAD.MOV.U32 R2, RZ, RZ, RZ ;  /* 0x000000ffff027224 */ /* 0x000fcc00078e00ff */
[----:B------:R-:W-:-:S03]  /*0950*/  DFMA R2, R12, -R2, R14 ;  /* 0x800000020c02722b */ /* 0x000fc6000000000e */
[----:B------:R-:W-:-:S03]  /*0960*/  LOP3.LUT R7, R9, R7, RZ, 0x3c, !PT ;  /* 0x0000000709077212 */ /* 0x000fc600078e3cff */
[----:B------:R-:W-:-:S04]  /*0970*/  IADD3 R2, PT, PT, -R16, -0x43300000, RZ ;  /* 0xbcd0000010027810 */ /* 0x000fc80007ffe1ff */
[----:B------:R-:W-:-:S04]  /*0980*/  FSETP.NEU.AND P0, PT, |R3|, R2, PT ;  /* 0x000000020300720b */ /* 0x000fc80003f0d200 */
[----:B------:R-:W-:Y:S02]  /*0990*/  FSEL R12, R8, R12, !P0 ;  /* 0x0000000c080c7208 */ /* 0x000fe40004000000 */
[----:B------:R-:W-:Y:S01]  /*09a0*/  FSEL R13, R7, R13, !P0 ;  /* 0x0000000d070d7208 */ /* 0x000fe20004000000 */
[----:B------:R-:W-:Y:S06]  /*09b0*/  BRA `(.L_x_12) ;  /* 0x0000000000547947 */ /* 0x000fec0003800000 */
.L_x_11:
[----:B------:R-:W-:-:S14]  /*09c0*/  DSETP.NAN.AND P0, PT, R8, R8, PT ;  /* 0x000000080800722a */ /* 0x000fdc0003f08000 */
[----:B------:R-:W-:Y:S05]  /*09d0*/  @P0 BRA `(.L_x_13) ;  /* 0x0000000000440947 */ /* 0x000fea0003800000 */
[----:B------:R-:W-:-:S14]  /*09e0*/  DSETP.NAN.AND P0, PT, R6, R6, PT ;  /* 0x000000060600722a */ /* 0x000fdc0003f08000 */
[----:B------:R-:W-:Y:S05]  /*09f0*/  @P0 BRA `(.L_x_14) ;  /* 0x0000000000300947 */ /* 0x000fea0003800000 */
[----:B------:R-:W-:Y:S01]  /*0a00*/  ISETP.NE.AND P0, PT, R21, R20, PT ;  /* 0x000000141500720c */ /* 0x000fe20003f05270 */
[----:B------:R-:W-:Y:S02]  /*0a10*/  IMAD.MOV.U32 R12, RZ, RZ, 0x0 ;  /* 0x00000000ff0c7424 */ /* 0x000fe400078e00ff */
[----:B------:R-:W-:-:S10]  /*0a20*/  IMAD.MOV.U32 R13, RZ, RZ, -0x80000 ;  /* 0xfff80000ff0d7424 */ /* 0x000fd400078e00ff */
[----:B------:R-:W-:Y:S05]  /*0a30*/  @!P0 BRA `(.L_x_12) ;  /* 0x0000000000348947 */ /* 0x000fea0003800000 */
[----:B------:R-:W-:Y:S02]  /*0a40*/  ISETP.NE.AND P0, PT, R21, 0x7ff00000, PT ;  /* 0x7ff000001500780c */ /* 0x000fe40003f05270 */
[----:B------:R-:W-:Y:S02]  /*0a50*/  LOP3.LUT R13, R9, 0x80000000, R7, 0x48, !PT ;  /* 0x80000000090d7812 */ /* 0x000fe400078e4807 */
[----:B------:R-:W-:-:S13]  /*0a60*/  ISETP.EQ.OR P0, PT, R20, RZ, !P0 ;  /* 0x000000ff1400720c */ /* 0x000fda0004702670 */
[----:B------:R-:W-:Y:S01]  /*0a70*/  @P0 LOP3.LUT R2, R13, 0x7ff00000, RZ, 0xfc, !PT ;  /* 0x7ff000000d020812 */ /* 0x000fe200078efcff */
[----:B------:R-:W-:Y:S02]  /*0a80*/  @!P0 IMAD.MOV.U32 R12, RZ, RZ, RZ ;  /* 0x000000ffff0c8224 */ /* 0x000fe400078e00ff */
[----:B------:R-:W-:Y:S01]  /*0a90*/  @P0 IMAD.MOV.U32 R12, RZ, RZ, RZ ;  /* 0x000000ffff0c0224 */ /* 0x000fe200078e00ff */
[----:B------:R-:W-:Y:S01]  /*0aa0*/  @P0 MOV R13, R2 ;  /* 0x00000002000d0202 */ /* 0x000fe20000000f00 */
[----:B------:R-:W-:Y:S06]  /*0ab0*/  BRA `(.L_x_12) ;  /* 0x0000000000147947 */ /* 0x000fec0003800000 */
.L_x_14:
[----:B------:R-:W-:Y:S01]  /*0ac0*/  LOP3.LUT R13, R7, 0x80000, RZ, 0xfc, !PT ;  /* 0x00080000070d7812 */ /* 0x000fe200078efcff */
[----:B------:R-:W-:Y:S01]  /*0ad0*/  IMAD.MOV.U32 R12, RZ, RZ, R6 ;  /* 0x000000ffff0c7224 */ /* 0x000fe200078e0006 */
[----:B------:R-:W-:Y:S06]  /*0ae0*/  BRA `(.L_x_12) ;  /* 0x0000000000087947 */ /* 0x000fec0003800000 */
.L_x_13:
[----:B------:R-:W-:Y:S01]  /*0af0*/  LOP3.LUT R13, R9, 0x80000, RZ, 0xfc, !PT ;  /* 0x00080000090d7812 */ /* 0x000fe200078efcff */
[----:B------:R-:W-:-:S07]  /*0b00*/  IMAD.MOV.U32 R12, RZ, RZ, R8 ;  /* 0x000000ffff0c7224 */ /* 0x000fce00078e0008 */
.L_x_12:
[----:B------:R-:W-:Y:S05]  /*0b10*/  BSYNC.RECONVERGENT B1 ;  /* 0x0000000000017941 */ /* 0x000fea0003800200 */
.L_x_10:
[----:B------:R-:W-:Y:S02]  /*0b20*/  IMAD.MOV.U32 R2, RZ, RZ, R0 ;  /* 0x000000ffff027224 */ /* 0x000fe400078e0000 */
[----:B------:R-:W-:-:S04]  /*0b30*/  IMAD.MOV.U32 R3, RZ, RZ, 0x0 ;  /* 0x00000000ff037424 */ /* 0x000fc800078e00ff */
[----:B------:R-:W-:Y:S05]  /*0b40*/  RET.REL.NODEC R2 `(_Z6b_normPdS_S_S_dii) ;  /* 0xfffffff4022c7950 */ /* 0x000fea0003c3ffff */
        .weak           $__internal_1_$__cuda_sm20_dsqrt_rn_f64_mediumpath_v1
        .type           $__internal_1_$__cuda_sm20_dsqrt_rn_f64_mediumpath_v1,@function
        .size           $__internal_1_$__cuda_sm20_dsqrt_rn_f64_mediumpath_v1,(.L_x_23 - $__internal_1_$__cuda_sm20_dsqrt_rn_f64_mediumpath_v1)
$__internal_1_$__cuda_sm20_dsqrt_rn_f64_mediumpath_v1:
[----:B------:R-:W-:Y:S01]  /*0b50*/  ISETP.GE.U32.AND P0, PT, R8, -0x3400000, PT ;  /* 0xfcc000000800780c */ /* 0x000fe20003f06070 */
[----:B------:R-:W-:Y:S01]  /*0b60*/  BSSY.RECONVERGENT B1, `(.L_x_15) ;  /* 0x0000028000017945 */ /* 0x000fe20003800200 */
[----:B------:R-:W-:Y:S02]  /*0b70*/  IMAD.MOV.U32 R12, RZ, RZ, R14 ;  /* 0x000000ffff0c7224 */ /* 0x000fe400078e000e */
[----:B------:R-:W-:Y:S02]  /*0b80*/  IMAD.MOV.U32 R8, RZ, RZ, R10 ;  /* 0x000000ffff087224 */ /* 0x000fe400078e000a */
[----:B------:R-:W-:Y:S02]  /*0b90*/  IMAD.MOV.U32 R9, RZ, RZ, R11 ;  /* 0x000000ffff097224 */ /* 0x000fe400078e000b */
[----:B------:R-:W-:Y:S02]  /*0ba0*/  IMAD.MOV.U32 R6, RZ, RZ, R18 ;  /* 0x000000ffff067224 */ /* 0x000fe400078e0012 */
[----:B------:R-:W-:-:S03]  /*0bb0*/  IMAD.MOV.U32 R7, RZ, RZ, R19 ;  /* 0x000000ffff077224 */ /* 0x000fc600078e0013 */
[----:B------:R-:W-:Y:S05]  /*0bc0*/  @!P0 BRA `(.L_x_16) ;  /* 0x0000000000208947 */ /* 0x000fea0003800000 */
[----:B------:R-:W-:-:S10]  /*0bd0*/  DFMA.RM R6, R6, R12, R16 ;  /* 0x0000000c0606722b */ /* 0x000fd40000004010 */
[----:B------:R-:W-:-:S04]  /*0be0*/  IADD3 R10, P0, PT, R6, 0x1, RZ ;  /* 0x00000001060a7810 */ /* 0x000fc80007f1e0ff */
[----:B------:R-:W-:-:S06]  /*0bf0*/  IADD3.X R11, PT, PT, RZ, R7, RZ, P0, !PT ;  /* 0x00000007ff0b7210 */ /* 0x000fcc00007fe4ff */
[----:B------:R-:W-:-:S08]  /*0c00*/  DFMA.RP R8, -R6, R10, R8 ;  /* 0x0000000a0608722b */ /* 0x000fd00000008108 */
[----:B------:R-:W-:-:S06]  /*0c10*/  DSETP.GT.AND P0, PT, R8, RZ, PT ;  /* 0x000000ff0800722a */ /* 0x000fcc0003f04000 */
[----:B------:R-:W-:Y:S02]  /*0c20*/  FSEL R6, R10, R6, P0 ;  /* 0x000000060a067208 */ /* 0x000fe40000000000 */
[----:B------:R-:W-:Y:S01]  /*0c30*/  FSEL R7, R11, R7, P0 ;  /* 0x000000070b077208 */ /* 0x000fe20000000000 */
[----:B------:R-:W-:Y:S06]  /*0c40*/  BRA `(.L_x_17) ;  /* 0x0000000000647947 */ /* 0x000fec0003800000 */
.L_x_16:
[----:B------:R-:W-:-:S14]  /*0c50*/  DSETP.NE.AND P0, PT, R8, RZ, PT ;  /* 0x000000ff0800722a */ /* 0x000fdc0003f05000 */
[----:B------:R-:W-:Y:S05]  /*0c60*/  @!P0 BRA `(.L_x_18) ;  /* 0x0000000000588947 */ /* 0x000fea0003800000 */
[----:B------:R-:W-:-:S13]  /*0c70*/  ISETP.GE.AND P0, PT, R9, RZ, PT ;  /* 0x000000ff0900720c */ /* 0x000fda0003f06270 */
[----:B------:R-:W-:Y:S02]  /*0c80*/  @!P0 IMAD.MOV.U32 R6, RZ, RZ, 0x0 ;  /* 0x00000000ff068424 */ /* 0x000fe400078e00ff */
[----:B------:R-:W-:Y:S01]  /*0c90*/  @!P0 IMAD.MOV.U32 R7, RZ, RZ, -0x80000 ;  /* 0xfff80000ff078424 */ /* 0x000fe200078e00ff */
[----:B------:R-:W-:Y:S06]  /*0ca0*/  @!P0 BRA `(.L_x_17) ;  /* 0x00000000004c8947 */ /* 0x000fec0003800000 */
[----:B------:R-:W-:-:S13]  /*0cb0*/  ISETP.GT.AND P0, PT, R9, 0x7fefffff, PT ;  /* 0x7fefffff0900780c */ /* 0x000fda0003f04270 */
[----:B------:R-:W-:Y:S05]  /*0cc0*/  @P0 BRA `(.L_x_18) ;  /* 0x0000000000400947 */ /* 0x000fea0003800000 */
[----:B------:R-:W-:Y:S01]  /*0cd0*/  DMUL R6, R8, 8.11296384146066816958e+31 ;  /* 0x4690000008067828 */ /* 0x000fe20000000000 */
[----:B------:R-:W-:Y:S02]  /*0ce0*/  IMAD.MOV.U32 R12, RZ, RZ, 0x0 ;  /* 0x00000000ff0c7424 */ /* 0x000fe400078e00ff */
[----:B------:R-:W-:Y:S02]  /*0cf0*/  IMAD.MOV.U32 R8, RZ, RZ, RZ ;  /* 0x000000ffff087224 */ /* 0x000fe400078e00ff */
[----:B------:R-:W-:Y:S01]  /*0d00*/  IMAD.MOV.U32 R13, RZ, RZ, 0x3fd80000 ;  /* 0x3fd80000ff0d7424 */ /* 0x000fe200078e00ff */
[----:B------:R-:W0:Y:S03]  /*0d10*/  MUFU.RSQ64H R9, R7 ;  /* 0x0000000700097308 */ /* 0x000e260000001c00 */
[----:B0-----:R-:W-:-:S08]  /*0d20*/  DMUL R10, R8, R8 ;  /* 0x00000008080a7228 */ /* 0x001fd00000000000 */
[----:B------:R-:W-:-:S08]  /*0d30*/  DFMA R10, R6, -R10, 1 ;  /* 0x3ff00000060a742b */ /* 0x000fd0000000080a */
[----:B------:R-:W-:Y:S02]  /*0d40*/  DFMA R12, R10, R12, 0.5 ;  /* 0x3fe000000a0c742b */ /* 0x000fe4000000000c */
[----:B------:R-:W-:-:S08]  /*0d50*/  DMUL R10, R8, R10 ;  /* 0x0000000a080a7228 */ /* 0x000fd00000000000 */
[----:B------:R-:W-:-:S08]  /*0d60*/  DFMA R10, R12, R10, R8 ;  /* 0x0000000a0c0a722b */ /* 0x000fd00000000008 */
[----:B------:R-:W-:Y:S02]  /*0d70*/  DMUL R8, R6, R10 ;  /* 0x0000000a06087228 */ /* 0x000fe40000000000 */
[----:B------:R-:W-:-:S06]  /*0d80*/  VIADD R11, R11, 0xfff00000 ;  /* 0xfff000000b0b7836 */ /* 0x000fcc0000000000 */
[----:B------:R-:W-:-:S08]  /*0d90*/  DFMA R12, R8, -R8, R6 ;  /* 0x80000008080c722b */ /* 0x000fd00000000006 */
[----:B------:R-:W-:-:S10]  /*0da0*/  DFMA R6, R10, R12, R8 ;  /* 0x0000000c0a06722b */ /* 0x000fd40000000008 */
[----:B------:R-:W-:Y:S01]  /*0db0*/  VIADD R7, R7, 0xfcb00000 ;  /* 0xfcb0000007077836 */ /* 0x000fe20000000000 */
[----:B------:R-:W-:Y:S06]  /*0dc0*/  BRA `(.L_x_17) ;  /* 0x0000000000047947 */ /* 0x000fec0003800000 */
.L_x_18:
[----:B------:R-:W-:-:S11]  /*0dd0*/  DADD R6, R8, R8 ;  /* 0x0000000008067229 */ /* 0x000fd60000000008 */
.L_x_17:
[----:B------:R-:W-:Y:S05]  /*0de0*/  BSYNC.RECONVERGENT B1 ;  /* 0x0000000000017941 */ /* 0x000fea0003800200 */
.L_x_15:
[----:B------:R-:W-:-:S04]  /*0df0*/  IMAD.MOV.U32 R3, RZ, RZ, 0x0 ;  /* 0x00000000ff037424 */ /* 0x000fc800078e00ff */
[----:B------:R-:W-:Y:S05]  /*0e00*/  RET.REL.NODEC R2 `(_Z6b_normPdS_S_S_dii) ;  /* 0xfffffff0027c7950 */ /* 0x000fea0003c3ffff */
.L_x_19:
        /* <DEDUP_REMOVED lines=15> */
.L_x_23:


//--------------------- .text._Z10gpu_l_reluPdiii --------------------------
	.section	.text._Z10gpu_l_reluPdiii,"ax",@progbits
	.align	128
        .global         _Z10gpu_l_reluPdiii
        .type           _Z10gpu_l_reluPdiii,@function
        .size           _Z10gpu_l_reluPdiii,(.L_x_27 - _Z10gpu_l_reluPdiii)
        .other          _Z10gpu_l_reluPdiii,@"STO_CUDA_ENTRY STV_DEFAULT"
_Z10gpu_l_reluPdiii:
.text._Z10gpu_l_reluPdiii:
        /* <DEDUP_REMOVED lines=15> */
[----:B------:R-:W2:Y:S01]  /*00f0*/  LDCU.64 UR4, c[0x0][0x358] ;  /* 0x00006b00ff0477ac */ /* 0x000ea20008000a00 */
[----:B0-----:R-:W-:-:S04]  /*0100*/  IMAD R5, R5, UR6, R0 ;  /* 0x0000000605057c24 */ /* 0x001fc8000f8e0200 */
[----:B------:R-:W-:-:S04]  /*0110*/  IMAD R5, R5, UR7, R4 ;  /* 0x0000000705057c24 */ /* 0x000fc8000f8e0204 */
[----:B-1----:R-:W-:-:S05]  /*0120*/  IMAD.WIDE R2, R5, 0x8, R2 ;  /* 0x0000000805027825 */ /* 0x002fca00078e0202 */
[----:B--2---:R-:W2:Y:S02]  /*0130*/  LDG.E.64 R4, desc[UR4][R2.64] ;  /* 0x0000000402047981 */ /* 0x004ea4000c1e1b00 */
[----:B--2---:R-:W-:-:S14]  /*0140*/  DSETP.GEU.AND P0, PT, R4, RZ, PT ;  /* 0x000000ff0400722a */ /* 0x004fdc0003f0e000 */
[----:B------:R-:W-:Y:S05]  /*0150*/  @P0 EXIT ;  /* 0x000000000000094d */ /* 0x000fea0003800000 */
[----:B------:R-:W-:Y:S01]  /*0160*/  UMOV UR6, 0x9999999a ;  /* 0x9999999a00067882 */ /* 0x000fe20000000000 */
[----:B------:R-:W-:Y:S02]  /*0170*/  UMOV UR7, 0x3fb99999 ;  /* 0x3fb9999900077882 */ /* 0x000fe40000000000 */
[----:B------:R-:W-:-:S07]  /*0180*/  DMUL R4, R4, UR6 ;  /* 0x0000000604047c28 */ /* 0x000fce0008000000 */
[----:B------:R-:W-:Y:S01]  /*0190*/  STG.E.64 desc[UR4][R2.64], R4 ;  /* 0x0000000402007986 */ /* 0x000fe2000c101b04 */
[----:B------:R-:W-:Y:S05]  /*01a0*/  EXIT ;  /* 0x000000000000794d */ /* 0x000fea0003800000 */
.L_x_20:
        /* <DEDUP_REMOVED lines=13> */
.L_x_27:


//--------------------- .text._Z3addPiS_S_i       --------------------------
	.section	.text._Z3addPiS_S_i,"ax",@progbits
	.align	128
        .global         _Z3addPiS_S_i
        .type           _Z3addPiS_S_i,@function
        .size           _Z3addPiS_S_i,(.L_x_28 - _Z3addPiS_S_i)
        .other          _Z3addPiS_S_i,@"STO_CUDA_ENTRY STV_DEFAULT"
_Z3addPiS_S_i:
.text._Z3addPiS_S_i:
[----:B------:R-:W-:Y:S01]  /*0000*/  LDC R1, c[0x0][0x37c] ;  /* 0x0000df00ff017b82 */ /* 0x000fe20000000800 */
[----:B------:R-:W0:Y:S07]  /*0010*/  S2R R9, SR_TID.X ;  /* 0x0000000000097919 */ /* 0x000e2e0000002100 */
[----:B------:R-:W0:Y:S01]  /*0020*/  S2UR UR4, SR_CTAID.X ;  /* 0x00000000000479c3 */ /* 0x000e220000002500 */
[----:B------:R-:W1:Y:S07]  /*0030*/  LDCU UR5, c[0x0][0x398] ;  /* 0x00007300ff0577ac */ /* 0x000e6e0008000800 */
[----:B------:R-:W0:Y:S02]  /*0040*/  LDC R0, c[0x0][0x360] ;  /* 0x0000d800ff007b82 */ /* 0x000e240000000800 */
[----:B0-----:R-:W-:-:S05]  /*0050*/  IMAD R9, R0, UR4, R9 ;  /* 0x0000000400097c24 */ /* 0x001fca000f8e0209 */
[----:B-1----:R-:W-:-:S13]  /*0060*/  ISETP.GE.AND P0, PT, R9, UR5, PT ;  /* 0x0000000509007c0c */ /* 0x002fda000bf06270 */
[----:B------:R-:W-:Y:S05]  /*0070*/  @P0 EXIT ;  /* 0x000000000000094d */ /* 0x000fea0003800000 */
[----:B------:R-:W0:Y:S01]  /*0080*/  LDC.64 R2, c[0x0][0x380] ;  /* 0x0000e000ff027b82 */ /* 0x000e220000000a00 */
[----:B------:R-:W1:Y:S07]  /*0090*/  LDCU.64 UR4, c[0x0][0x358] ;  /* 0x00006b00ff0477ac */ /* 0x000e6e0008000a00 */
[----:B------:R-:W2:Y:S08]  /*00a0*/  LDC.64 R4, c[0x0][0x388] ;  /* 0x0000e200ff047b82 */ /* 0x000eb00000000a00 */
[----:B------:R-:W3:Y:S01]  /*00b0*/  LDC.64 R6, c[0x0][0x390] ;  /* 0x0000e400ff067b82 */ /* 0x000ee20000000a00 */
[----:B0-----:R-:W-:-:S06]  /*00c0*/  IMAD.WIDE R2, R9, 0x4, R2 ;  /* 0x0000000409027825 */ /* 0x001fcc00078e0202 */
[----:B-1----:R-:W4:Y:S01]  /*00d0*/  LDG.E R2, desc[UR4][R2.64] ;  /* 0x0000000402027981 */ /* 0x002f22000c1e1900 */
[----:B--2---:R-:W-:-:S06]  /*00e0*/  IMAD.WIDE R4, R9, 0x4, R4 ;  /* 0x0000000409047825 */ /* 0x004fcc00078e0204 */
[----:B------:R-:W4:Y:S01]  /*00f0*/  LDG.E R5, desc[UR4][R4.64] ;  /* 0x0000000404057981 */ /* 0x000f22000c1e1900 */
[----:B---3--:R-:W-:Y:S01]  /*0100*/  IMAD.WIDE R6, R9, 0x4, R6 ;  /* 0x0000000409067825 */ /* 0x008fe200078e0206 */
[----:B----4-:R-:W-:-:S05]  /*0110*/  IADD3 R9, PT, PT, R2, R5, RZ ;  /* 0x0000000502097210 */ /* 0x010fca0007ffe0ff */
[----:B------:R-:W-:Y:S01]  /*0120*/  STG.E desc[UR4][R6.64], R9 ;  /* 0x0000000906007986 */ /* 0x000fe2000c101904 */
[----:B------:R-:W-:Y:S05]  /*0130*/  EXIT ;  /* 0x000000000000794d */ /* 0x000fea0003800000 */
.L_x_21:
        /* <DEDUP_REMOVED lines=12> */
.L_x_28:


//--------------------- .nv.shared.reserved.0     --------------------------
	.section	.nv.shared.reserved.0,"aw",@nobits
	.weak		__nv_reservedSMEM_offset_0_alias
	.size		__nv_reservedSMEM_offset_0_alias, 0, 64
	.other		__nv_reservedSMEM_offset_0_alias,@"STO_CUDA_RESERVED_SHARED STV_DEFAULT"
__nv_reservedSMEM_offset_0_alias:
	.zero		0
	.zero		64


//--------------------- .nv.constant0._Z13gpu_multABtoCPdS_S_iii --------------------------
	.section	.nv.constant0._Z13gpu_multABtoCPdS_S_iii,"a",@progbits
	.sectionflags	@""
	.align	4
.nv.constant0._Z13gpu_multABtoCPdS_S_iii:
	.zero		932


//--------------------- .nv.constant0._Z12gpu_add_biasPdS_iii --------------------------
	.section	.nv.constant0._Z12gpu_add_biasPdS_iii,"a",@progbits
	.sectionflags	@""
	.align	4
.nv.constant0._Z12gpu_add_biasPdS_iii:
	.zero		924


//--------------------- .nv.constant0._Z6b_normPdS_S_S_dii --------------------------
	.section	.nv.constant0._Z6b_normPdS_S_S_dii,"a",@progbits
	.sectionflags	@""
	.align	4
.nv.constant0._Z6b_normPdS_S_S_dii:
	.zero		944


//--------------------- .nv.constant0._Z10gpu_l_reluPdiii --------------------------
	.section	.nv.constant0._Z10gpu_l_reluPdiii,"a",@progbits
	.sectionflags	@""
	.align	4
.nv.constant0._Z10gpu_l_reluPdiii:
	.zero		916


//--------------------- .nv.constant0._Z3addPiS_S_i --------------------------
	.section	.nv.constant0._Z3addPiS_S_i,"a",@progbits
	.sectionflags	@""
	.align	4
.nv.constant0._Z3addPiS_S_i:
	.zero		924


//--------------------- SYMBOLS --------------------------

	.type		.nv.reservedSmem.offset0,@object
	.size		.nv.reservedSmem.offset0,0x4
